//
// Generated by NVIDIA NVVM Compiler
//
// Compiler Build ID: CL-36424714
// Cuda compilation tools, release 13.0, V13.0.88
// Based on NVVM 20.0.0
//

.version 9.0
.target sm_100
.address_size 64

	// .globl	_Z13solve_poisson4Grid
.global .align 4 .b8 precalc_xorwow_matrix[102400];
.global .align 4 .b8 precalc_xorwow_offset_matrix[102400];
.global .align 4 .b8 mrg32k3aM1[2304];
.global .align 4 .b8 mrg32k3aM2[2304];
.global .align 4 .b8 mrg32k3aM1SubSeq[2016];
.global .align 4 .b8 mrg32k3aM2SubSeq[2016];
.global .align 4 .b8 mrg32k3aM1Seq[2304];
.global .align 4 .b8 mrg32k3aM2Seq[2304];
.const .align 8 .b8 __cr_lgamma_table[72];

.visible .entry _Z13solve_poisson4Grid(
	.param .align 8 .b8 _Z13solve_poisson4Grid_param_0[120]
)
{
	.reg .pred 	%p<5>;
	.reg .b32 	%r<24>;
	.reg .b32 	%f<37>;
	.reg .b64 	%rd<31>;

	ld.param.u64 	%rd14, [_Z13solve_poisson4Grid_param_0+112];
	ld.param.u64 	%rd12, [_Z13solve_poisson4Grid_param_0+88];
	ld.param.u64 	%rd11, [_Z13solve_poisson4Grid_param_0+80];
	ld.param.u64 	%rd10, [_Z13solve_poisson4Grid_param_0+72];
	ld.param.u64 	%rd9, [_Z13solve_poisson4Grid_param_0+64];
	mov.u32 	%r6, %ctaid.x;
	mov.u32 	%r7, %ntid.x;
	mov.u32 	%r8, %tid.x;
	mad.lo.s32 	%r1, %r6, %r7, %r8;
	mov.u32 	%r9, %ctaid.y;
	mov.u32 	%r10, %ntid.y;
	mov.u32 	%r11, %tid.y;
	mad.lo.s32 	%r2, %r9, %r10, %r11;
	mov.u32 	%r12, %ctaid.z;
	mov.u32 	%r13, %ntid.z;
	mov.u32 	%r14, %tid.z;
	mad.lo.s32 	%r3, %r12, %r13, %r14;
	setp.gt.s32 	%p1, %r1, 15;
	or.b32  	%r15, %r3, %r2;
	and.b32  	%r17, %r15, 268435440;
	setp.ne.s32 	%p2, %r17, 0;
	or.pred  	%p3, %p1, %p2;
	@%p3 bra 	$L__BB0_2;
	cvta.to.global.u64 	%rd15, %rd14;
	cvta.to.global.u64 	%rd16, %rd12;
	cvta.to.global.u64 	%rd17, %rd11;
	cvta.to.global.u64 	%rd18, %rd10;
	cvta.to.global.u64 	%rd19, %rd9;
	mul.wide.s32 	%rd20, %r1, 4;
	add.s64 	%rd21, %rd15, %rd20;
	ld.global.f32 	%f1, [%rd21];
	mul.wide.u32 	%rd22, %r2, 4;
	add.s64 	%rd23, %rd15, %rd22;
	ld.global.f32 	%f2, [%rd23];
	mul.f32 	%f3, %f2, %f2;
	fma.rn.f32 	%f4, %f1, %f1, %f3;
	mul.wide.u32 	%rd24, %r3, 4;
	add.s64 	%rd25, %rd15, %rd24;
	ld.global.f32 	%f5, [%rd25];
	fma.rn.f32 	%f6, %f5, %f5, %f4;
	or.b32  	%r18, %r1, %r2;
	or.b32  	%r19, %r18, %r3;
	setp.eq.s32 	%p4, %r19, 0;
	selp.f32 	%f7, 0f3F800000, %f6, %p4;
	neg.f32 	%f8, %f1;
	add.s32 	%r20, %r2, %r1;
	shl.b32 	%r21, %r20, 4;
	shl.b32 	%r22, %r3, 8;
	add.s32 	%r23, %r21, %r22;
	mul.wide.s32 	%rd26, %r23, 8;
	add.s64 	%rd27, %rd19, %rd26;
	ld.global.v2.f32 	{%f9, %f10}, [%rd27];
	mul.f32 	%f11, %f9, %f8;
	div.rn.f32 	%f12, %f11, %f7;
	add.s64 	%rd28, %rd18, %rd26;
	st.global.f32 	[%rd28], %f12;
	ld.global.f32 	%f13, [%rd21];
	neg.f32 	%f14, %f13;
	mul.f32 	%f15, %f10, %f14;
	div.rn.f32 	%f16, %f15, %f7;
	st.global.f32 	[%rd28+4], %f16;
	ld.global.f32 	%f17, [%rd23];
	neg.f32 	%f18, %f17;
	ld.global.v2.f32 	{%f19, %f20}, [%rd27];
	mul.f32 	%f21, %f19, %f18;
	div.rn.f32 	%f22, %f21, %f7;
	add.s64 	%rd29, %rd17, %rd26;
	st.global.f32 	[%rd29], %f22;
	ld.global.f32 	%f23, [%rd23];
	neg.f32 	%f24, %f23;
	mul.f32 	%f25, %f20, %f24;
	div.rn.f32 	%f26, %f25, %f7;
	st.global.f32 	[%rd29+4], %f26;
	ld.global.f32 	%f27, [%rd25];
	neg.f32 	%f28, %f27;
	ld.global.v2.f32 	{%f29, %f30}, [%rd27];
	mul.f32 	%f31, %f29, %f28;
	div.rn.f32 	%f32, %f31, %f7;
	add.s64 	%rd30, %rd16, %rd26;
	st.global.f32 	[%rd30], %f32;
	ld.global.f32 	%f33, [%rd25];
	neg.f32 	%f34, %f33;
	mul.f32 	%f35, %f30, %f34;
	div.rn.f32 	%f36, %f35, %f7;
	st.global.f32 	[%rd30+4], %f36;
$L__BB0_2:
	ret;

}
	// .globl	_Z12real2complexPfP6float2
.visible .entry _Z12real2complexPfP6float2(
	.param .u64 .ptr .align 1 _Z12real2complexPfP6float2_param_0,
	.param .u64 .ptr .align 1 _Z12real2complexPfP6float2_param_1
)
{
	.reg .pred 	%p<4>;
	.reg .b32 	%r<20>;
	.reg .b32 	%f<3>;
	.reg .b64 	%rd<9>;

	ld.param.u64 	%rd1, [_Z12real2complexPfP6float2_param_0];
	ld.param.u64 	%rd2, [_Z12real2complexPfP6float2_param_1];
	mov.u32 	%r2, %ctaid.x;
	mov.u32 	%r3, %ntid.x;
	mov.u32 	%r4, %tid.x;
	mad.lo.s32 	%r5, %r2, %r3, %r4;
	mov.u32 	%r6, %ctaid.y;
	mov.u32 	%r7, %ntid.y;
	mov.u32 	%r8, %tid.y;
	mad.lo.s32 	%r9, %r6, %r7, %r8;
	mov.u32 	%r10, %ctaid.z;
	mov.u32 	%r11, %ntid.z;
	mov.u32 	%r12, %tid.z;
	mad.lo.s32 	%r13, %r10, %r11, %r12;
	shl.b32 	%r14, %r13, 8;
	add.s32 	%r15, %r9, %r5;
	shl.b32 	%r16, %r15, 4;
	add.s32 	%r1, %r16, %r14;
	setp.gt.s32 	%p1, %r5, 15;
	or.b32  	%r17, %r13, %r9;
	and.b32  	%r19, %r17, 268435440;
	setp.ne.s32 	%p2, %r19, 0;
	or.pred  	%p3, %p1, %p2;
	@%p3 bra 	$L__BB1_2;
	cvta.to.global.u64 	%rd3, %rd1;
	cvta.to.global.u64 	%rd4, %rd2;
	mul.wide.s32 	%rd5, %r1, 4;
	add.s64 	%rd6, %rd3, %rd5;
	ld.global.f32 	%f1, [%rd6];
	mul.wide.s32 	%rd7, %r1, 8;
	add.s64 	%rd8, %rd4, %rd7;
	mov.f32 	%f2, 0f00000000;
	st.global.v2.f32 	[%rd8], {%f1, %f2};
$L__BB1_2:
	ret;

}
	// .globl	_Z12complex2realP6float2Pf
.visible .entry _Z12complex2realP6float2Pf(
	.param .u64 .ptr .align 1 _Z12complex2realP6float2Pf_param_0,
	.param .u64 .ptr .align 1 _Z12complex2realP6float2Pf_param_1
)
{
	.reg .pred 	%p<4>;
	.reg .b32 	%r<20>;
	.reg .b32 	%f<3>;
	.reg .b64 	%rd<9>;

	ld.param.u64 	%rd1, [_Z12complex2realP6float2Pf_param_0];
	ld.param.u64 	%rd2, [_Z12complex2realP6float2Pf_param_1];
	mov.u32 	%r2, %ctaid.x;
	mov.u32 	%r3, %ntid.x;
	mov.u32 	%r4, %tid.x;
	mad.lo.s32 	%r5, %r2, %r3, %r4;
	mov.u32 	%r6, %ctaid.y;
	mov.u32 	%r7, %ntid.y;
	mov.u32 	%r8, %tid.y;
	mad.lo.s32 	%r9, %r6, %r7, %r8;
	mov.u32 	%r10, %ctaid.z;
	mov.u32 	%r11, %ntid.z;
	mov.u32 	%r12, %tid.z;
	mad.lo.s32 	%r13, %r10, %r11, %r12;
	shl.b32 	%r14, %r13, 8;
	add.s32 	%r15, %r9, %r5;
	shl.b32 	%r16, %r15, 4;
	add.s32 	%r1, %r16, %r14;
	setp.gt.s32 	%p1, %r5, 15;
	or.b32  	%r17, %r13, %r9;
	and.b32  	%r19, %r17, 268435440;
	setp.ne.s32 	%p2, %r19, 0;
	or.pred  	%p3, %p1, %p2;
	@%p3 bra 	$L__BB2_2;
	cvta.to.global.u64 	%rd3, %rd1;
	cvta.to.global.u64 	%rd4, %rd2;
	mul.wide.s32 	%rd5, %r1, 8;
	add.s64 	%rd6, %rd3, %rd5;
	ld.global.f32 	%f1, [%rd6];
	mul.f32 	%f2, %f1, 0f39800000;
	mul.wide.s32 	%rd7, %r1, 4;
	add.s64 	%rd8, %rd4, %rd7;
	st.global.f32 	[%rd8], %f2;
$L__BB2_2:
	ret;

}
	// .globl	_Z20scale_down_after_fft4Grid
.visible .entry _Z20scale_down_after_fft4Grid(
	.param .align 8 .b8 _Z20scale_down_after_fft4Grid_param_0[120]
)
{
	.reg .pred 	%p<4>;
	.reg .b32 	%r<22>;
	.reg .b32 	%f<7>;
	.reg .b64 	%rd<22>;

	ld.param.u64 	%rd8, [_Z20scale_down_after_fft4Grid_param_0+56];
	ld.param.u64 	%rd7, [_Z20scale_down_after_fft4Grid_param_0+48];
	ld.param.u64 	%rd6, [_Z20scale_down_after_fft4Grid_param_0+40];
	mov.u32 	%r4, %ctaid.x;
	mov.u32 	%r5, %ntid.x;
	mov.u32 	%r6, %tid.x;
	mad.lo.s32 	%r7, %r4, %r5, %r6;
	mov.u32 	%r8, %ctaid.y;
	mov.u32 	%r9, %ntid.y;
	mov.u32 	%r10, %tid.y;
	mad.lo.s32 	%r11, %r8, %r9, %r10;
	mov.u32 	%r12, %ctaid.z;
	mov.u32 	%r13, %ntid.z;
	mov.u32 	%r14, %tid.z;
	mad.lo.s32 	%r15, %r12, %r13, %r14;
	shl.b32 	%r16, %r15, 8;
	add.s32 	%r17, %r11, %r7;
	shl.b32 	%r18, %r17, 4;
	add.s32 	%r1, %r18, %r16;
	setp.gt.s32 	%p1, %r7, 15;
	or.b32  	%r19, %r15, %r11;
	and.b32  	%r21, %r19, 268435440;
	setp.ne.s32 	%p2, %r21, 0;
	or.pred  	%p3, %p1, %p2;
	@%p3 bra 	$L__BB3_2;
	cvta.to.global.u64 	%rd15, %rd8;
	cvta.to.global.u64 	%rd16, %rd7;
	cvta.to.global.u64 	%rd17, %rd6;
	mul.wide.s32 	%rd18, %r1, 4;
	add.s64 	%rd19, %rd17, %rd18;
	ld.global.f32 	%f1, [%rd19];
	mul.f32 	%f2, %f1, 0f39800000;
	st.global.f32 	[%rd19], %f2;
	add.s64 	%rd20, %rd16, %rd18;
	ld.global.f32 	%f3, [%rd20];
	mul.f32 	%f4, %f3, 0f39800000;
	st.global.f32 	[%rd20], %f4;
	add.s64 	%rd21, %rd15, %rd18;
	ld.global.f32 	%f5, [%rd21];
	mul.f32 	%f6, %f5, 0f39800000;
	st.global.f32 	[%rd21], %f6;
$L__BB3_2:
	ret;

}
	// .globl	_Z14scatter_charge7Species4Grid
.visible .entry _Z14scatter_charge7Species4Grid(
	.param .align 8 .b8 _Z14scatter_charge7Species4Grid_param_0[32],
	.param .align 8 .b8 _Z14scatter_charge7Species4Grid_param_1[120]
)
{
	.reg .b32 	%r<19>;
	.reg .b32 	%f<46>;
	.reg .b64 	%rd<11>;

	ld.param.f32 	%f1, [_Z14scatter_charge7Species4Grid_param_0+4];
	ld.param.u64 	%rd1, [_Z14scatter_charge7Species4Grid_param_1+32];
	ld.param.u64 	%rd2, [_Z14scatter_charge7Species4Grid_param_0+24];
	cvta.to.global.u64 	%rd3, %rd2;
	cvta.to.global.u64 	%rd4, %rd1;
	mov.u32 	%r1, %ctaid.x;
	mov.u32 	%r2, %ntid.x;
	mov.u32 	%r3, %tid.x;
	mad.lo.s32 	%r4, %r1, %r2, %r3;
	mul.wide.s32 	%rd5, %r4, 24;
	add.s64 	%rd6, %rd3, %rd5;
	ld.global.f32 	%f2, [%rd6];
	mul.f32 	%f3, %f2, 0f41800000;
	cvt.rzi.s32.f32 	%r5, %f3;
	cvt.rn.f32.s32 	%f4, %r5;
	mul.f32 	%f5, %f4, 0f3D800000;
	sub.f32 	%f6, %f2, %f5;
	mul.f32 	%f7, %f6, 0f41800000;
	mov.f32 	%f8, 0f3F800000;
	sub.f32 	%f9, %f8, %f7;
	ld.global.f32 	%f10, [%rd6+4];
	mul.f32 	%f11, %f10, 0f41800000;
	cvt.rzi.s32.f32 	%r6, %f11;
	cvt.rn.f32.s32 	%f12, %r6;
	mul.f32 	%f13, %f12, 0f3D800000;
	sub.f32 	%f14, %f10, %f13;
	mul.f32 	%f15, %f14, 0f41800000;
	sub.f32 	%f16, %f8, %f15;
	ld.global.f32 	%f17, [%rd6+8];
	mul.f32 	%f18, %f17, 0f41800000;
	cvt.rzi.s32.f32 	%r7, %f18;
	cvt.rn.f32.s32 	%f19, %r7;
	mul.f32 	%f20, %f19, 0f3D800000;
	sub.f32 	%f21, %f17, %f20;
	mul.f32 	%f22, %f21, 0f41800000;
	sub.f32 	%f23, %f8, %f22;
	shr.s32 	%r8, %r5, 31;
	shr.u32 	%r9, %r8, 28;
	add.s32 	%r10, %r5, %r9;
	and.b32  	%r11, %r10, -16;
	sub.s32 	%r12, %r5, %r11;
	mul.wide.s32 	%rd7, %r12, 4;
	add.s64 	%rd8, %rd4, %rd7;
	mul.f32 	%f24, %f1, %f9;
	mul.f32 	%f25, %f24, %f16;
	mul.f32 	%f26, %f25, %f23;
	atom.global.add.f32 	%f27, [%rd8], %f26;
	add.s32 	%r13, %r5, 1;
	shr.s32 	%r14, %r13, 31;
	shr.u32 	%r15, %r14, 28;
	add.s32 	%r16, %r13, %r15;
	and.b32  	%r17, %r16, -16;
	sub.s32 	%r18, %r13, %r17;
	mul.wide.s32 	%rd9, %r18, 4;
	add.s64 	%rd10, %rd4, %rd9;
	mul.f32 	%f28, %f1, %f7;
	mul.f32 	%f29, %f28, %f16;
	mul.f32 	%f30, %f29, %f23;
	atom.global.add.f32 	%f31, [%rd10], %f30;
	mul.f32 	%f32, %f15, %f24;
	mul.f32 	%f33, %f32, %f23;
	atom.global.add.f32 	%f34, [%rd8], %f33;
	mul.f32 	%f35, %f22, %f25;
	atom.global.add.f32 	%f36, [%rd8], %f35;
	mul.f32 	%f37, %f28, %f15;
	mul.f32 	%f38, %f37, %f23;
	atom.global.add.f32 	%f39, [%rd10], %f38;
	mul.f32 	%f40, %f22, %f29;
	atom.global.add.f32 	%f41, [%rd10], %f40;
	mul.f32 	%f42, %f22, %f32;
	atom.global.add.f32 	%f43, [%rd8], %f42;
	mul.f32 	%f44, %f37, %f22;
	atom.global.add.f32 	%f45, [%rd10], %f44;
	ret;

}
	// .globl	_Z18InitParticleArraysP8Particle
.visible .entry _Z18InitParticleArraysP8Particle(
	.param .u64 .ptr .align 1 _Z18InitParticleArraysP8Particle_param_0
)
{
	.reg .pred 	%p<2>;
	.reg .b32 	%r<15>;
	.reg .b32 	%f<8>;
	.reg .b64 	%rd<5>;

	ld.param.u64 	%rd1, [_Z18InitParticleArraysP8Particle_param_0];
	mov.u32 	%r2, %ntid.x;
	mov.u32 	%r3, %ctaid.x;
	mov.u32 	%r4, %tid.x;
	mad.lo.s32 	%r1, %r2, %r3, %r4;
	setp.gt.s32 	%p1, %r1, 2097151;
	@%p1 bra 	$L__BB5_2;
	cvta.to.global.u64 	%rd2, %rd1;
	mul.wide.s32 	%rd3, %r1, 24;
	add.s64 	%rd4, %rd2, %rd3;
	shr.s32 	%r5, %r1, 31;
	shr.u32 	%r6, %r5, 25;
	add.s32 	%r7, %r1, %r6;
	and.b32  	%r8, %r7, -128;
	sub.s32 	%r9, %r1, %r8;
	cvt.rn.f32.s32 	%f1, %r9;
	mul.f32 	%f2, %f1, 0f3C000000;
	st.global.f32 	[%rd4], %f2;
	shr.s32 	%r10, %r7, 7;
	cvt.rn.f32.s32 	%f3, %r10;
	mul.f32 	%f4, %f3, 0f3C000000;
	mul.f32 	%f5, %f4, 0f3C000000;
	st.global.f32 	[%rd4+4], %f5;
	shr.u32 	%r11, %r5, 18;
	add.s32 	%r12, %r1, %r11;
	shr.s32 	%r13, %r12, 14;
	cvt.rn.f32.s32 	%f6, %r13;
	mul.f32 	%f7, %f6, 0f3C000000;
	st.global.f32 	[%rd4+8], %f7;
	mov.b32 	%r14, 0;
	st.global.u32 	[%rd4+12], %r14;
	st.global.u32 	[%rd4+16], %r14;
	st.global.u32 	[%rd4+20], %r14;
$L__BB5_2:
	ret;

}
	// .globl	_Z19InitialVelocityStep7Species4Grid
.visible .entry _Z19InitialVelocityStep7Species4Grid(
	.param .align 8 .b8 _Z19InitialVelocityStep7Species4Grid_param_0[32],
	.param .align 8 .b8 _Z19InitialVelocityStep7Species4Grid_param_1[120]
)
{
	.reg .b32 	%r<19>;
	.reg .b32 	%f<84>;
	.reg .b64 	%rd<19>;

	ld.param.v2.f32 	{%f1, %f2}, [_Z19InitialVelocityStep7Species4Grid_param_0];
	ld.param.u64 	%rd1, [_Z19InitialVelocityStep7Species4Grid_param_1+56];
	ld.param.u64 	%rd2, [_Z19InitialVelocityStep7Species4Grid_param_1+48];
	ld.param.u64 	%rd3, [_Z19InitialVelocityStep7Species4Grid_param_1+40];
	ld.param.u64 	%rd4, [_Z19InitialVelocityStep7Species4Grid_param_0+16];
	cvta.to.global.u64 	%rd5, %rd4;
	cvta.to.global.u64 	%rd6, %rd3;
	cvta.to.global.u64 	%rd7, %rd2;
	cvta.to.global.u64 	%rd8, %rd1;
	mov.u32 	%r1, %ntid.x;
	mov.u32 	%r2, %ctaid.x;
	mov.u32 	%r3, %tid.x;
	mad.lo.s32 	%r4, %r1, %r2, %r3;
	mul.wide.s32 	%rd9, %r4, 24;
	add.s64 	%rd10, %rd5, %rd9;
	ld.global.f32 	%f3, [%rd10];
	mul.f32 	%f4, %f3, 0f41800000;
	cvt.rzi.s32.f32 	%r5, %f4;
	cvt.rn.f32.s32 	%f5, %r5;
	mul.f32 	%f6, %f5, 0f3D800000;
	sub.f32 	%f7, %f3, %f6;
	mul.f32 	%f8, %f7, 0f41800000;
	mov.f32 	%f9, 0f3F800000;
	sub.f32 	%f10, %f9, %f8;
	ld.global.f32 	%f11, [%rd10+4];
	mul.f32 	%f12, %f11, 0f41800000;
	cvt.rzi.s32.f32 	%r6, %f12;
	cvt.rn.f32.s32 	%f13, %r6;
	mul.f32 	%f14, %f13, 0f3D800000;
	sub.f32 	%f15, %f11, %f14;
	mul.f32 	%f16, %f15, 0f41800000;
	sub.f32 	%f17, %f9, %f16;
	ld.global.f32 	%f18, [%rd10+8];
	mul.f32 	%f19, %f18, 0f41800000;
	cvt.rzi.s32.f32 	%r7, %f19;
	cvt.rn.f32.s32 	%f20, %r7;
	mul.f32 	%f21, %f20, 0f3D800000;
	sub.f32 	%f22, %f18, %f21;
	mul.f32 	%f23, %f22, 0f41800000;
	sub.f32 	%f24, %f9, %f23;
	shr.s32 	%r8, %r5, 31;
	shr.u32 	%r9, %r8, 28;
	add.s32 	%r10, %r5, %r9;
	and.b32  	%r11, %r10, -16;
	sub.s32 	%r12, %r5, %r11;
	mul.wide.s32 	%rd11, %r12, 4;
	add.s64 	%rd12, %rd6, %rd11;
	ld.global.f32 	%f25, [%rd12];
	mul.f32 	%f26, %f25, %f10;
	mul.f32 	%f27, %f26, %f17;
	fma.rn.f32 	%f28, %f27, %f24, 0f00000000;
	add.s32 	%r13, %r5, 1;
	shr.s32 	%r14, %r13, 31;
	shr.u32 	%r15, %r14, 28;
	add.s32 	%r16, %r13, %r15;
	and.b32  	%r17, %r16, -16;
	sub.s32 	%r18, %r13, %r17;
	mul.wide.s32 	%rd13, %r18, 4;
	add.s64 	%rd14, %rd6, %rd13;
	ld.global.f32 	%f29, [%rd14];
	mul.f32 	%f30, %f29, %f8;
	mul.f32 	%f31, %f30, %f17;
	fma.rn.f32 	%f32, %f31, %f24, %f28;
	mul.f32 	%f33, %f16, %f26;
	fma.rn.f32 	%f34, %f33, %f24, %f32;
	fma.rn.f32 	%f35, %f23, %f27, %f34;
	mul.f32 	%f36, %f30, %f16;
	fma.rn.f32 	%f37, %f36, %f24, %f35;
	fma.rn.f32 	%f38, %f23, %f31, %f37;
	fma.rn.f32 	%f39, %f23, %f33, %f38;
	fma.rn.f32 	%f40, %f23, %f36, %f39;
	add.s64 	%rd15, %rd7, %rd11;
	ld.global.f32 	%f41, [%rd15];
	mul.f32 	%f42, %f41, %f10;
	mul.f32 	%f43, %f42, %f17;
	fma.rn.f32 	%f44, %f43, %f24, 0f00000000;
	add.s64 	%rd16, %rd7, %rd13;
	ld.global.f32 	%f45, [%rd16];
	mul.f32 	%f46, %f45, %f8;
	mul.f32 	%f47, %f46, %f17;
	fma.rn.f32 	%f48, %f47, %f24, %f44;
	mul.f32 	%f49, %f16, %f42;
	fma.rn.f32 	%f50, %f49, %f24, %f48;
	fma.rn.f32 	%f51, %f23, %f43, %f50;
	mul.f32 	%f52, %f46, %f16;
	fma.rn.f32 	%f53, %f52, %f24, %f51;
	fma.rn.f32 	%f54, %f23, %f47, %f53;
	fma.rn.f32 	%f55, %f23, %f49, %f54;
	fma.rn.f32 	%f56, %f23, %f52, %f55;
	add.s64 	%rd17, %rd8, %rd11;
	ld.global.f32 	%f57, [%rd17];
	mul.f32 	%f58, %f57, %f10;
	mul.f32 	%f59, %f58, %f17;
	fma.rn.f32 	%f60, %f59, %f24, 0f00000000;
	add.s64 	%rd18, %rd8, %rd13;
	ld.global.f32 	%f61, [%rd18];
	mul.f32 	%f62, %f61, %f8;
	mul.f32 	%f63, %f62, %f17;
	fma.rn.f32 	%f64, %f63, %f24, %f60;
	mul.f32 	%f65, %f16, %f58;
	fma.rn.f32 	%f66, %f65, %f24, %f64;
	fma.rn.f32 	%f67, %f23, %f59, %f66;
	mul.f32 	%f68, %f62, %f16;
	fma.rn.f32 	%f69, %f68, %f24, %f67;
	fma.rn.f32 	%f70, %f23, %f63, %f69;
	fma.rn.f32 	%f71, %f23, %f65, %f70;
	fma.rn.f32 	%f72, %f23, %f68, %f71;
	mul.f32 	%f73, %f2, 0f3BA3D70A;
	div.rn.f32 	%f74, %f73, %f1;
	mul.f32 	%f75, %f74, %f40;
	ld.global.f32 	%f76, [%rd10+12];
	sub.f32 	%f77, %f76, %f75;
	st.global.f32 	[%rd10+12], %f77;
	mul.f32 	%f78, %f74, %f56;
	ld.global.f32 	%f79, [%rd10+16];
	sub.f32 	%f80, %f79, %f78;
	st.global.f32 	[%rd10+16], %f80;
	mul.f32 	%f81, %f74, %f72;
	ld.global.f32 	%f82, [%rd10+20];
	sub.f32 	%f83, %f82, %f81;
	st.global.f32 	[%rd10+20], %f83;
	ret;

}
	// .globl	_Z14ParticleKernel7Species4Grid
.visible .entry _Z14ParticleKernel7Species4Grid(
	.param .align 8 .b8 _Z14ParticleKernel7Species4Grid_param_0[32],
	.param .align 8 .b8 _Z14ParticleKernel7Species4Grid_param_1[120]
)
{
	.reg .pred 	%p<29>;
	.reg .b32 	%r<61>;
	.reg .b32 	%f<142>;
	.reg .b64 	%rd<35>;

	ld.param.u64 	%rd15, [_Z14ParticleKernel7Species4Grid_param_1+56];
	ld.param.u64 	%rd14, [_Z14ParticleKernel7Species4Grid_param_1+48];
	ld.param.u64 	%rd13, [_Z14ParticleKernel7Species4Grid_param_1+40];
	ld.param.u64 	%rd6, [_Z14ParticleKernel7Species4Grid_param_0+16];
	ld.param.v2.f32 	{%f24, %f25}, [_Z14ParticleKernel7Species4Grid_param_0];
	mov.u32 	%r26, %ntid.x;
	mov.u32 	%r27, %ctaid.x;
	mov.u32 	%r28, %tid.x;
	mad.lo.s32 	%r1, %r26, %r27, %r28;
	setp.gt.s32 	%p1, %r1, 2097151;
	@%p1 bra 	$L__BB7_21;
	cvta.to.global.u64 	%rd22, %rd6;
	mul.wide.s32 	%rd23, %r1, 24;
	add.s64 	%rd4, %rd22, %rd23;
	ld.global.f32 	%f26, [%rd4];
	ld.global.f32 	%f3, [%rd4+12];
	fma.rn.f32 	%f27, %f3, 0f3C23D70A, %f26;
	abs.f32 	%f4, %f27;
	setp.lt.f32 	%p2, %f4, 0f3F800000;
	setp.le.f32 	%p3, %f4, 0f4B000000;
	or.pred  	%p4, %p2, %p3;
	@%p4 bra 	$L__BB7_5;
	mov.b32 	%r29, %f4;
	and.b32  	%r2, %r29, 8388607;
	and.b32  	%r30, %r29, -8388608;
	add.s32 	%r56, %r30, -1065353216;
	setp.eq.s32 	%p5, %r56, 0;
	@%p5 bra 	$L__BB7_5;
	or.b32  	%r55, %r2, 1065353216;
$L__BB7_4:
	min.u32 	%r31, %r56, 192937984;
	add.s32 	%r32, %r55, %r31;
	mov.b32 	%f28, %r32;
	sub.f32 	%f29, %f28, %f28;
	add.f32 	%f30, %f29, %f28;
	sub.f32 	%f31, %f28, %f30;
	mov.f32 	%f32, 0f3F800000;
	fma.rz.f32 	%f33, %f31, %f32, %f30;
	cvt.rzi.f32.f32 	%f34, %f33;
	sub.f32 	%f35, %f28, %f34;
	sub.s32 	%r56, %r56, %r31;
	mov.b32 	%r55, %f35;
	setp.ne.s32 	%p6, %r56, 0;
	setp.ne.s32 	%p7, %r55, 0;
	and.pred  	%p8, %p6, %p7;
	@%p8 bra 	$L__BB7_4;
$L__BB7_5:
	ld.global.f32 	%f5, [%rd4+4];
	ld.global.f32 	%f6, [%rd4+16];
	fma.rn.f32 	%f37, %f6, 0f3C23D70A, %f5;
	abs.f32 	%f7, %f37;
	setp.lt.f32 	%p9, %f7, 0f3F800000;
	setp.le.f32 	%p10, %f7, 0f4B000000;
	or.pred  	%p11, %p9, %p10;
	@%p11 bra 	$L__BB7_9;
	mov.b32 	%r33, %f7;
	and.b32  	%r9, %r33, 8388607;
	and.b32  	%r34, %r33, -8388608;
	add.s32 	%r58, %r34, -1065353216;
	setp.eq.s32 	%p12, %r58, 0;
	@%p12 bra 	$L__BB7_9;
	or.b32  	%r57, %r9, 1065353216;
$L__BB7_8:
	min.u32 	%r35, %r58, 192937984;
	add.s32 	%r36, %r57, %r35;
	mov.b32 	%f38, %r36;
	sub.f32 	%f39, %f38, %f38;
	add.f32 	%f40, %f39, %f38;
	sub.f32 	%f41, %f38, %f40;
	mov.f32 	%f42, 0f3F800000;
	fma.rz.f32 	%f43, %f41, %f42, %f40;
	cvt.rzi.f32.f32 	%f44, %f43;
	sub.f32 	%f45, %f38, %f44;
	sub.s32 	%r58, %r58, %r35;
	mov.b32 	%r57, %f45;
	setp.ne.s32 	%p13, %r58, 0;
	setp.ne.s32 	%p14, %r57, 0;
	and.pred  	%p15, %p13, %p14;
	@%p15 bra 	$L__BB7_8;
$L__BB7_9:
	ld.global.f32 	%f8, [%rd4+8];
	ld.global.f32 	%f9, [%rd4+20];
	fma.rn.f32 	%f10, %f9, 0f3C23D70A, %f8;
	abs.f32 	%f141, %f10;
	setp.lt.f32 	%p16, %f141, 0f3F800000;
	@%p16 bra 	$L__BB7_20;
	setp.gtu.f32 	%p17, %f141, 0f4B000000;
	@%p17 bra 	$L__BB7_17;
	mov.f32 	%f47, 0f3F800000;
	div.approx.f32 	%f48, %f141, %f47;
	cvt.rzi.f32.f32 	%f139, %f48;
	sub.f32 	%f13, %f141, %f139;
	mov.b32 	%r16, %f13;
	setp.lt.u32 	%p18, %r16, 1065353216;
	@%p18 bra 	$L__BB7_16;
	setp.lt.u32 	%p19, %r16, -2147483647;
	@%p19 bra 	$L__BB7_14;
	add.f32 	%f52, %f139, 0fBF800000;
	setp.lt.f32 	%p22, %f13, 0fBF800000;
	add.f32 	%f53, %f52, 0fBF800000;
	selp.f32 	%f139, %f53, %f52, %p22;
	bra.uni 	$L__BB7_16;
$L__BB7_14:
	add.f32 	%f139, %f139, 0f3F800000;
	setp.ltu.f32 	%p20, %f13, 0f40000000;
	@%p20 bra 	$L__BB7_16;
	add.f32 	%f49, %f139, 0f3F800000;
	add.f32 	%f50, %f13, 0fC0400000;
	setp.ge.f32 	%p21, %f50, 0f00000000;
	add.f32 	%f51, %f49, 0f3F800000;
	selp.f32 	%f139, %f51, %f49, %p21;
$L__BB7_16:
	sub.f32 	%f141, %f141, %f139;
	bra.uni 	$L__BB7_20;
$L__BB7_17:
	mov.b32 	%r17, %f141;
	and.b32  	%r37, %r17, 8388607;
	or.b32  	%r59, %r37, 1065353216;
	mov.b32 	%f140, %r59;
	and.b32  	%r38, %r17, -8388608;
	add.s32 	%r60, %r38, -1065353216;
	setp.eq.s32 	%p23, %r60, 0;
	@%p23 bra 	$L__BB7_19;
$L__BB7_18:
	min.u32 	%r39, %r60, 192937984;
	add.s32 	%r40, %r59, %r39;
	mov.b32 	%f54, %r40;
	sub.f32 	%f55, %f54, %f54;
	add.f32 	%f56, %f55, %f54;
	sub.f32 	%f57, %f54, %f56;
	mov.f32 	%f58, 0f3F800000;
	fma.rz.f32 	%f59, %f57, %f58, %f56;
	cvt.rzi.f32.f32 	%f60, %f59;
	sub.f32 	%f140, %f54, %f60;
	sub.s32 	%r60, %r60, %r39;
	mov.b32 	%r59, %f140;
	setp.ne.s32 	%p24, %r60, 0;
	setp.ne.s32 	%p25, %r59, 0;
	and.pred  	%p26, %p24, %p25;
	@%p26 bra 	$L__BB7_18;
$L__BB7_19:
	setp.gt.u32 	%p27, %r17, 2139095039;
	selp.f32 	%f62, 0f7FFFFFFF, 0f4B000000, %p27;
	mul.f32 	%f63, %f140, 0f34000000;
	mul.f32 	%f141, %f62, %f63;
$L__BB7_20:
	cvta.to.global.u64 	%rd24, %rd15;
	cvta.to.global.u64 	%rd25, %rd14;
	cvta.to.global.u64 	%rd26, %rd13;
	abs.f32 	%f64, %f141;
	setp.nan.f32 	%p28, %f64, %f64;
	copysign.f32 	%f65, %f10, %f141;
	selp.f32 	%f66, %f141, %f65, %p28;
	st.global.f32 	[%rd4], %f66;
	mul.f32 	%f67, %f66, 0f41800000;
	cvt.rzi.s32.f32 	%r41, %f67;
	cvt.rn.f32.s32 	%f68, %r41;
	mul.f32 	%f69, %f68, 0f3D800000;
	sub.f32 	%f70, %f66, %f69;
	mul.f32 	%f71, %f70, 0f41800000;
	mov.f32 	%f72, 0f3F800000;
	sub.f32 	%f73, %f72, %f71;
	mul.f32 	%f74, %f5, 0f41800000;
	cvt.rzi.s32.f32 	%r42, %f74;
	cvt.rn.f32.s32 	%f75, %r42;
	mul.f32 	%f76, %f75, 0f3D800000;
	sub.f32 	%f77, %f5, %f76;
	mul.f32 	%f78, %f77, 0f41800000;
	sub.f32 	%f79, %f72, %f78;
	mul.f32 	%f80, %f8, 0f41800000;
	cvt.rzi.s32.f32 	%r43, %f80;
	cvt.rn.f32.s32 	%f81, %r43;
	mul.f32 	%f82, %f81, 0f3D800000;
	sub.f32 	%f83, %f8, %f82;
	mul.f32 	%f84, %f83, 0f41800000;
	sub.f32 	%f85, %f72, %f84;
	shr.s32 	%r44, %r41, 31;
	shr.u32 	%r45, %r44, 28;
	add.s32 	%r46, %r41, %r45;
	and.b32  	%r47, %r46, -16;
	sub.s32 	%r48, %r41, %r47;
	mul.wide.s32 	%rd27, %r48, 4;
	add.s64 	%rd28, %rd26, %rd27;
	ld.global.f32 	%f86, [%rd28];
	mul.f32 	%f87, %f86, %f73;
	mul.f32 	%f88, %f79, %f87;
	fma.rn.f32 	%f89, %f85, %f88, 0f00000000;
	add.s32 	%r49, %r41, 1;
	shr.s32 	%r50, %r49, 31;
	shr.u32 	%r51, %r50, 28;
	add.s32 	%r52, %r49, %r51;
	and.b32  	%r53, %r52, -16;
	sub.s32 	%r54, %r49, %r53;
	mul.wide.s32 	%rd29, %r54, 4;
	add.s64 	%rd30, %rd26, %rd29;
	ld.global.f32 	%f90, [%rd30];
	mul.f32 	%f91, %f90, %f71;
	mul.f32 	%f92, %f79, %f91;
	fma.rn.f32 	%f93, %f85, %f92, %f89;
	mul.f32 	%f94, %f78, %f87;
	fma.rn.f32 	%f95, %f85, %f94, %f93;
	fma.rn.f32 	%f96, %f84, %f88, %f95;
	mul.f32 	%f97, %f78, %f91;
	fma.rn.f32 	%f98, %f85, %f97, %f96;
	fma.rn.f32 	%f99, %f84, %f92, %f98;
	fma.rn.f32 	%f100, %f84, %f94, %f99;
	fma.rn.f32 	%f101, %f84, %f97, %f100;
	add.s64 	%rd31, %rd25, %rd27;
	ld.global.f32 	%f102, [%rd31];
	mul.f32 	%f103, %f102, %f73;
	mul.f32 	%f104, %f103, %f79;
	fma.rn.f32 	%f105, %f104, %f85, 0f00000000;
	add.s64 	%rd32, %rd25, %rd29;
	ld.global.f32 	%f106, [%rd32];
	mul.f32 	%f107, %f106, %f71;
	mul.f32 	%f108, %f107, %f79;
	fma.rn.f32 	%f109, %f108, %f85, %f105;
	mul.f32 	%f110, %f78, %f103;
	fma.rn.f32 	%f111, %f110, %f85, %f109;
	fma.rn.f32 	%f112, %f84, %f104, %f111;
	mul.f32 	%f113, %f107, %f78;
	fma.rn.f32 	%f114, %f113, %f85, %f112;
	fma.rn.f32 	%f115, %f84, %f108, %f114;
	fma.rn.f32 	%f116, %f84, %f110, %f115;
	fma.rn.f32 	%f117, %f84, %f113, %f116;
	add.s64 	%rd33, %rd24, %rd27;
	ld.global.f32 	%f118, [%rd33];
	mul.f32 	%f119, %f118, %f73;
	mul.f32 	%f120, %f119, %f79;
	fma.rn.f32 	%f121, %f120, %f85, 0f00000000;
	add.s64 	%rd34, %rd24, %rd29;
	ld.global.f32 	%f122, [%rd34];
	mul.f32 	%f123, %f122, %f71;
	mul.f32 	%f124, %f123, %f79;
	fma.rn.f32 	%f125, %f124, %f85, %f121;
	mul.f32 	%f126, %f78, %f119;
	fma.rn.f32 	%f127, %f126, %f85, %f125;
	fma.rn.f32 	%f128, %f84, %f120, %f127;
	mul.f32 	%f129, %f123, %f78;
	fma.rn.f32 	%f130, %f129, %f85, %f128;
	fma.rn.f32 	%f131, %f84, %f124, %f130;
	fma.rn.f32 	%f132, %f84, %f126, %f131;
	fma.rn.f32 	%f133, %f84, %f129, %f132;
	mul.f32 	%f134, %f25, 0f3C23D70A;
	div.rn.f32 	%f135, %f134, %f24;
	fma.rn.f32 	%f136, %f135, %f101, %f3;
	st.global.f32 	[%rd4+12], %f136;
	fma.rn.f32 	%f137, %f135, %f117, %f6;
	st.global.f32 	[%rd4+16], %f137;
	fma.rn.f32 	%f138, %f135, %f133, %f9;
	st.global.f32 	[%rd4+20], %f138;
$L__BB7_21:
	ret;

}


// ===== COMPILED SASS (sm_100) =====

	.target	sm_100

	.elftype	@"ET_EXEC"


//--------------------- .note.nv.tkinfo           --------------------------
	.section	.note.nv.tkinfo,"",@"SHT_NOTE"
	.sectionflags	@"SHF_NOTE_NV_TKINFO"
	.tkinfo
        /*0018*/ 	.word	0x00000002
        /*0030*/ 	.string	""
        /*0030*/ 	.string	"ptxas"
        /*0030*/ 	.string	"Cuda compilation tools, release 13.0, V13.0.88"
        /*0030*/ 	.string	"Build cuda_13.0.r13.0/compiler.36424714_0"
        /*0030*/ 	.string	"-arch sm_100 -m 64 "



//--------------------- .note.nv.cuinfo           --------------------------
	.section	.note.nv.cuinfo,"",@"SHT_NOTE"
	.sectionflags	@"SHF_NOTE_NV_CUINFO"
        /*0018*/ 	.short	0x0002
        /*001a*/ 	.short	0x0064
        /*001c*/ 	.short	0x0082
	.zero		2


//--------------------- .nv.info                  --------------------------
	.section	.nv.info,"",@"SHT_CUDA_INFO"
	.align	4


	//----- nvinfo : EIATTR_REGCOUNT
	.align		4
        /*0000*/ 	.byte	0x04, 0x2f
        /*0002*/ 	.short	(.L_10 - .L_9)
	.align		4
.L_9:
        /*0004*/ 	.word	index@(_Z13solve_poisson4Grid)
        /*0008*/ 	.word	0x0000001a


	//----- nvinfo : EIATTR_FRAME_SIZE
	.align		4
.L_10:
        /*000c*/ 	.byte	0x04, 0x11
        /*000e*/ 	.short	(.L_12 - .L_11)
	.align		4
.L_11:
        /*0010*/ 	.word	index@($__internal_2_$__cuda_sm3x_div_rn_noftz_f32_slowpath)
        /*0014*/ 	.word	0x00000000


	//----- nvinfo : EIATTR_FRAME_SIZE
	.align		4
.L_12:
        /*0018*/ 	.byte	0x04, 0x11
        /*001a*/ 	.short	(.L_14 - .L_13)
	.align		4
.L_13:
        /*001c*/ 	.word	index@(_Z13solve_poisson4Grid)
        /*0020*/ 	.word	0x00000000


	//----- nvinfo : EIATTR_REGCOUNT
	.align		4
.L_14:
        /*0024*/ 	.byte	0x04, 0x2f
        /*0026*/ 	.short	(.L_16 - .L_15)
	.align		4
.L_15:
        /*0028*/ 	.word	index@(_Z12real2complexPfP6float2)
        /*002c*/ 	.word	0x0000000c


	//----- nvinfo : EIATTR_FRAME_SIZE
	.align		4
.L_16:
        /*0030*/ 	.byte	0x04, 0x11
        /*0032*/ 	.short	(.L_18 - .L_17)
	.align		4
.L_17:
        /*0034*/ 	.word	index@(_Z12real2complexPfP6float2)
        /*0038*/ 	.word	0x00000000


	//----- nvinfo : EIATTR_REGCOUNT
	.align		4
.L_18:
        /*003c*/ 	.byte	0x04, 0x2f
        /*003e*/ 	.short	(.L_20 - .L_19)
	.align		4
.L_19:
        /*0040*/ 	.word	index@(_Z12complex2realP6float2Pf)
        /*0044*/ 	.word	0x0000000a


	//----- nvinfo : EIATTR_FRAME_SIZE
	.align		4
.L_20:
        /*0048*/ 	.byte	0x04, 0x11
        /*004a*/ 	.short	(.L_22 - .L_21)
	.align		4
.L_21:
        /*004c*/ 	.word	index@(_Z12complex2realP6float2Pf)
        /*0050*/ 	.word	0x00000000


	//----- nvinfo : EIATTR_REGCOUNT
	.align		4
.L_22:
        /*0054*/ 	.byte	0x04, 0x2f
        /*0056*/ 	.short	(.L_24 - .L_23)
	.align		4
.L_23:
        /*0058*/ 	.word	index@(_Z20scale_down_after_fft4Grid)
        /*005c*/ 	.word	0x00000010


	//----- nvinfo : EIATTR_FRAME_SIZE
	.align		4
.L_24:
        /*0060*/ 	.byte	0x04, 0x11
        /*0062*/ 	.short	(.L_26 - .L_25)
	.align		4
.L_25:
        /*0064*/ 	.word	index@(_Z20scale_down_after_fft4Grid)
        /*0068*/ 	.word	0x00000000


	//----- nvinfo : EIATTR_REGCOUNT
	.align		4
.L_26:
        /*006c*/ 	.byte	0x04, 0x2f
        /*006e*/ 	.short	(.L_28 - .L_27)
	.align		4
.L_27:
        /*0070*/ 	.word	index@(_Z14scatter_charge7Species4Grid)
        /*0074*/ 	.word	0x00000018


	//----- nvinfo : EIATTR_FRAME_SIZE
	.align		4
.L_28:
        /*0078*/ 	.byte	0x04, 0x11
        /*007a*/ 	.short	(.L_30 - .L_29)
	.align		4
.L_29:
        /*007c*/ 	.word	index@(_Z14scatter_charge7Species4Grid)
        /*0080*/ 	.word	0x00000000


	//----- nvinfo : EIATTR_REGCOUNT
	.align		4
.L_30:
        /*0084*/ 	.byte	0x04, 0x2f
        /*0086*/ 	.short	(.L_32 - .L_31)
	.align		4
.L_31:
        /*0088*/ 	.word	index@(_Z18InitParticleArraysP8Particle)
        /*008c*/ 	.word	0x0000000c


	//----- nvinfo : EIATTR_FRAME_SIZE
	.align		4
.L_32:
        /*0090*/ 	.byte	0x04, 0x11
        /*0092*/ 	.short	(.L_34 - .L_33)
	.align		4
.L_33:
        /*0094*/ 	.word	index@(_Z18InitParticleArraysP8Particle)
        /*0098*/ 	.word	0x00000000


	//----- nvinfo : EIATTR_REGCOUNT
	.align		4
.L_34:
        /*009c*/ 	.byte	0x04, 0x2f
        /*009e*/ 	.short	(.L_36 - .L_35)
	.align		4
.L_35:
        /*00a0*/ 	.word	index@(_Z19InitialVelocityStep7Species4Grid)
        /*00a4*/ 	.word	0x00000020


	//----- nvinfo : EIATTR_FRAME_SIZE
	.align		4
.L_36:
        /*00a8*/ 	.byte	0x04, 0x11
        /*00aa*/ 	.short	(.L_38 - .L_37)
	.align		4
.L_37:
        /*00ac*/ 	.word	index@($__internal_1_$__cuda_sm3x_div_rn_noftz_f32_slowpath)
        /*00b0*/ 	.word	0x00000000


	//----- nvinfo : EIATTR_FRAME_SIZE
	.align		4
.L_38:
        /*00b4*/ 	.byte	0x04, 0x11
        /*00b6*/ 	.short	(.L_40 - .L_39)
	.align		4
.L_39:
        /*00b8*/ 	.word	index@(_Z19InitialVelocityStep7Species4Grid)
        /*00bc*/ 	.word	0x00000000


	//----- nvinfo : EIATTR_REGCOUNT
	.align		4
.L_40:
        /*00c0*/ 	.byte	0x04, 0x2f
        /*00c2*/ 	.short	(.L_42 - .L_41)
	.align		4
.L_41:
        /*00c4*/ 	.word	index@(_Z14ParticleKernel7Species4Grid)
        /*00c8*/ 	.word	0x00000020


	//----- nvinfo : EIATTR_FRAME_SIZE
	.align		4
.L_42:
        /*00cc*/ 	.byte	0x04, 0x11
        /*00ce*/ 	.short	(.L_44 - .L_43)
	.align		4
.L_43:
        /*00d0*/ 	.word	index@($__internal_0_$__cuda_sm3x_div_rn_noftz_f32_slowpath)
        /*00d4*/ 	.word	0x00000000


	//----- nvinfo : EIATTR_FRAME_SIZE
	.align		4
.L_44:
        /*00d8*/ 	.byte	0x04, 0x11
        /*00da*/ 	.short	(.L_46 - .L_45)
	.align		4
.L_45:
        /*00dc*/ 	.word	index@(_Z14ParticleKernel7Species4Grid)
        /*00e0*/ 	.word	0x00000000


	//----- nvinfo : EIATTR_MIN_STACK_SIZE
	.align		4
.L_46:
        /*00e4*/ 	.byte	0x04, 0x12
        /*00e6*/ 	.short	(.L_48 - .L_47)
	.align		4
.L_47:
        /*00e8*/ 	.word	index@(_Z14ParticleKernel7Species4Grid)
        /*00ec*/ 	.word	0x00000000


	//----- nvinfo : EIATTR_MIN_STACK_SIZE
	.align		4
.L_48:
        /*00f0*/ 	.byte	0x04, 0x12
        /*00f2*/ 	.short	(.L_50 - .L_49)
	.align		4
.L_49:
        /*00f4*/ 	.word	index@(_Z19InitialVelocityStep7Species4Grid)
        /*00f8*/ 	.word	0x00000000


	//----- nvinfo : EIATTR_MIN_STACK_SIZE
	.align		4
.L_50:
        /*00fc*/ 	.byte	0x04, 0x12
        /*00fe*/ 	.short	(.L_52 - .L_51)
	.align		4
.L_51:
        /*0100*/ 	.word	index@(_Z18InitParticleArraysP8Particle)
        /*0104*/ 	.word	0x00000000


	//----- nvinfo : EIATTR_MIN_STACK_SIZE
	.align		4
.L_52:
        /*0108*/ 	.byte	0x04, 0x12
        /*010a*/ 	.short	(.L_54 - .L_53)
	.align		4
.L_53:
        /*010c*/ 	.word	index@(_Z14scatter_charge7Species4Grid)
        /*0110*/ 	.word	0x00000000


	//----- nvinfo : EIATTR_MIN_STACK_SIZE
	.align		4
.L_54:
        /*0114*/ 	.byte	0x04, 0x12
        /*0116*/ 	.short	(.L_56 - .L_55)
	.align		4
.L_55:
        /*0118*/ 	.word	index@(_Z20scale_down_after_fft4Grid)
        /*011c*/ 	.word	0x00000000


	//----- nvinfo : EIATTR_MIN_STACK_SIZE
	.align		4
.L_56:
        /*0120*/ 	.byte	0x04, 0x12
        /*0122*/ 	.short	(.L_58 - .L_57)
	.align		4
.L_57:
        /*0124*/ 	.word	index@(_Z12complex2realP6float2Pf)
        /*0128*/ 	.word	0x00000000


	//----- nvinfo : EIATTR_MIN_STACK_SIZE
	.align		4
.L_58:
        /*012c*/ 	.byte	0x04, 0x12
        /*012e*/ 	.short	(.L_60 - .L_59)
	.align		4
.L_59:
        /*0130*/ 	.word	index@(_Z12real2complexPfP6float2)
        /*0134*/ 	.word	0x00000000


	//----- nvinfo : EIATTR_MIN_STACK_SIZE
	.align		4
.L_60:
        /*0138*/ 	.byte	0x04, 0x12
        /*013a*/ 	.short	(.L_62 - .L_61)
	.align		4
.L_61:
        /*013c*/ 	.word	index@(_Z13solve_poisson4Grid)
        /*0140*/ 	.word	0x00000000
.L_62:


//--------------------- .nv.compat                --------------------------
	.section	.nv.compat,"",@"SHT_CUDA_COMPAT_INFO"
	.align	4
        /*0000*/ 	.byte	0x02, 0x09, 0x00, 0x00, 0x02, 0x02, 0x01, 0x00, 0x02, 0x05, 0x05, 0x00, 0x03, 0x07, 0x01, 0x01
        /*0010*/ 	.byte	0x02, 0x03, 0x00, 0x00, 0x02, 0x06, 0x01, 0x00, 0x04, 0x0b, 0x08, 0x00, 0x01, 0x00, 0x00, 0x00
        /*0020*/ 	.byte	0x00, 0x00, 0x00, 0x00


//--------------------- .nv.info._Z14ParticleKernel7Species4Grid --------------------------
	.section	.nv.info._Z14ParticleKernel7Species4Grid,"",@"SHT_CUDA_INFO"
	.sectionflags	@""
	.align	4


	//----- nvinfo : EIATTR_CUDA_API_VERSION
	.align		4
        /*0000*/ 	.byte	0x04, 0x37
        /*0002*/ 	.short	(.L_64 - .L_63)
.L_63:
        /*0004*/ 	.word	0x00000082


	//----- nvinfo : EIATTR_KPARAM_INFO
	.align		4
.L_64:
        /*0008*/ 	.byte	0x04, 0x17
        /*000a*/ 	.short	(.L_66 - .L_65)
.L_65:
        /*000c*/ 	.word	0x00000000
        /*0010*/ 	.short	0x0001
        /*0012*/ 	.short	0x0020
        /*0014*/ 	.byte	0x00, 0xf0, 0xe1, 0x01


	//----- nvinfo : EIATTR_KPARAM_INFO
	.align		4
.L_66:
        /*0018*/ 	.byte	0x04, 0x17
        /*001a*/ 	.short	(.L_68 - .L_67)
.L_67:
        /*001c*/ 	.word	0x00000000
        /*0020*/ 	.short	0x0000
        /*0022*/ 	.short	0x0000
        /*0024*/ 	.byte	0x00, 0xf0, 0x81, 0x00


	//----- nvinfo : EIATTR_SPARSE_MMA_MASK
	.align		4
.L_68:
        /*0028*/ 	.byte	0x03, 0x50
        /*002a*/ 	.short	0x0000


	//----- nvinfo : EIATTR_MAXREG_COUNT
	.align		4
        /*002c*/ 	.byte	0x03, 0x1b
        /*002e*/ 	.short	0x00ff


	//----- nvinfo : EIATTR_MERCURY_ISA_VERSION
	.align		4
        /*0030*/ 	.byte	0x03, 0x5f
        /*0032*/ 	.short	0x0101


	//----- nvinfo : EIATTR_VRC_CTA_INIT_COUNT
	.align		4
        /*0034*/ 	.byte	0x02, 0x4a
	.zero		1
	.zero		1


	//----- nvinfo : EIATTR_EXIT_INSTR_OFFSETS
	.align		4
        /*0038*/ 	.byte	0x04, 0x1c
        /*003a*/ 	.short	(.L_70 - .L_69)


	//   ....[0]....
.L_69:
        /*003c*/ 	.word	0x00000060


	//   ....[1]....
        /*0040*/ 	.word	0x00000af0


	//----- nvinfo : EIATTR_CRS_STACK_SIZE
	.align		4
.L_70:
        /*0044*/ 	.byte	0x04, 0x1e
        /*0046*/ 	.short	(.L_72 - .L_71)
.L_71:
        /*0048*/ 	.word	0x00000000


	//----- nvinfo : EIATTR_CBANK_PARAM_SIZE
	.align		4
.L_72:
        /*004c*/ 	.byte	0x03, 0x19
        /*004e*/ 	.short	0x0098


	//----- nvinfo : EIATTR_PARAM_CBANK
	.align		4
        /*0050*/ 	.byte	0x04, 0x0a
        /*0052*/ 	.short	(.L_74 - .L_73)
	.align		4
.L_73:
        /*0054*/ 	.word	index@(.nv.constant0._Z14ParticleKernel7Species4Grid)
        /*0058*/ 	.short	0x0380
        /*005a*/ 	.short	0x0098


	//----- nvinfo : EIATTR_SW_WAR
	.align		4
.L_74:
        /*005c*/ 	.byte	0x04, 0x36
        /*005e*/ 	.short	(.L_76 - .L_75)
.L_75:
        /*0060*/ 	.word	0x00000008
.L_76:


//--------------------- .nv.info._Z19InitialVelocityStep7Species4Grid --------------------------
	.section	.nv.info._Z19InitialVelocityStep7Species4Grid,"",@"SHT_CUDA_INFO"
	.sectionflags	@""
	.align	4


	//----- nvinfo : EIATTR_CUDA_API_VERSION
	.align		4
        /*0000*/ 	.byte	0x04, 0x37
        /*0002*/ 	.short	(.L_78 - .L_77)
.L_77:
        /*0004*/ 	.word	0x00000082


	//----- nvinfo : EIATTR_KPARAM_INFO
	.align		4
.L_78:
        /*0008*/ 	.byte	0x04, 0x17
        /*000a*/ 	.short	(.L_80 - .L_79)
.L_79:
        /*000c*/ 	.word	0x00000000
        /*0010*/ 	.short	0x0001
        /*0012*/ 	.short	0x0020
        /*0014*/ 	.byte	0x00, 0xf0, 0xe1, 0x01


	//----- nvinfo : EIATTR_KPARAM_INFO
	.align		4
.L_80:
        /*0018*/ 	.byte	0x04, 0x17
        /*001a*/ 	.short	(.L_82 - .L_81)
.L_81:
        /*001c*/ 	.word	0x00000000
        /*0020*/ 	.short	0x0000
        /*0022*/ 	.short	0x0000
        /*0024*/ 	.byte	0x00, 0xf0, 0x81, 0x00


	//----- nvinfo : EIATTR_SPARSE_MMA_MASK
	.align		4
.L_82:
        /*0028*/ 	.byte	0x03, 0x50
        /*002a*/ 	.short	0x0000


	//----- nvinfo : EIATTR_MAXREG_COUNT
	.align		4
        /*002c*/ 	.byte	0x03, 0x1b
        /*002e*/ 	.short	0x00ff


	//----- nvinfo : EIATTR_MERCURY_ISA_VERSION
	.align		4
        /*0030*/ 	.byte	0x03, 0x5f
        /*0032*/ 	.short	0x0101


	//----- nvinfo : EIATTR_VRC_CTA_INIT_COUNT
	.align		4
        /*0034*/ 	.byte	0x02, 0x4a
	.zero		1
	.zero		1


	//----- nvinfo : EIATTR_EXIT_INSTR_OFFSETS
	.align		4
        /*0038*/ 	.byte	0x04, 0x1c
        /*003a*/ 	.short	(.L_84 - .L_83)


	//   ....[0]....
.L_83:
        /*003c*/ 	.word	0x00000750


	//----- nvinfo : EIATTR_CRS_STACK_SIZE
	.align		4
.L_84:
        /*0040*/ 	.byte	0x04, 0x1e
        /*0042*/ 	.short	(.L_86 - .L_85)
.L_85:
        /*0044*/ 	.word	0x00000000


	//----- nvinfo : EIATTR_CBANK_PARAM_SIZE
	.align		4
.L_86:
        /*0048*/ 	.byte	0x03, 0x19
        /*004a*/ 	.short	0x0098


	//----- nvinfo : EIATTR_PARAM_CBANK
	.align		4
        /*004c*/ 	.byte	0x04, 0x0a
        /*004e*/ 	.short	(.L_88 - .L_87)
	.align		4
.L_87:
        /*0050*/ 	.word	index@(.nv.constant0._Z19InitialVelocityStep7Species4Grid)
        /*0054*/ 	.short	0x0380
        /*0056*/ 	.short	0x0098


	//----- nvinfo : EIATTR_SW_WAR
	.align		4
.L_88:
        /*0058*/ 	.byte	0x04, 0x36
        /*005a*/ 	.short	(.L_90 - .L_89)
.L_89:
        /*005c*/ 	.word	0x00000008
.L_90:


//--------------------- .nv.info._Z18InitParticleArraysP8Particle --------------------------
	.section	.nv.info._Z18InitParticleArraysP8Particle,"",@"SHT_CUDA_INFO"
	.sectionflags	@""
	.align	4


	//----- nvinfo : EIATTR_CUDA_API_VERSION
	.align		4
        /*0000*/ 	.byte	0x04, 0x37
        /*0002*/ 	.short	(.L_92 - .L_91)
.L_91:
        /*0004*/ 	.word	0x00000082


	//----- nvinfo : EIATTR_KPARAM_INFO
	.align		4
.L_92:
        /*0008*/ 	.byte	0x04, 0x17
        /*000a*/ 	.short	(.L_94 - .L_93)
.L_93:
        /*000c*/ 	.word	0x00000000
        /*0010*/ 	.short	0x0000
        /*0012*/ 	.short	0x0000
        /*0014*/ 	.byte	0x00, 0xf5, 0x21, 0x00


	//----- nvinfo : EIATTR_SPARSE_MMA_MASK
	.align		4
.L_94:
        /*0018*/ 	.byte	0x03, 0x50
        /*001a*/ 	.short	0x0000


	//----- nvinfo : EIATTR_MAXREG_COUNT
	.align		4
        /*001c*/ 	.byte	0x03, 0x1b
        /*001e*/ 	.short	0x00ff


	//----- nvinfo : EIATTR_MERCURY_ISA_VERSION
	.align		4
        /*0020*/ 	.byte	0x03, 0x5f
        /*0022*/ 	.short	0x0101


	//----- nvinfo : EIATTR_VRC_CTA_INIT_COUNT
	.align		4
        /*0024*/ 	.byte	0x02, 0x4a
	.zero		1
	.zero		1


	//----- nvinfo : EIATTR_EXIT_INSTR_OFFSETS
	.align		4
        /*0028*/ 	.byte	0x04, 0x1c
        /*002a*/ 	.short	(.L_96 - .L_95)


	//   ....[0]....
.L_95:
        /*002c*/ 	.word	0x00000060


	//   ....[1]....
        /*0030*/ 	.word	0x000001e0


	//----- nvinfo : EIATTR_CBANK_PARAM_SIZE
	.align		4
.L_96:
        /*0034*/ 	.byte	0x03, 0x19
        /*0036*/ 	.short	0x0008


	//----- nvinfo : EIATTR_PARAM_CBANK
	.align		4
        /*0038*/ 	.byte	0x04, 0x0a
        /*003a*/ 	.short	(.L_98 - .L_97)
	.align		4
.L_97:
        /*003c*/ 	.word	index@(.nv.constant0._Z18InitParticleArraysP8Particle)
        /*0040*/ 	.short	0x0380
        /*0042*/ 	.short	0x0008


	//----- nvinfo : EIATTR_SW_WAR
	.align		4
.L_98:
        /*0044*/ 	.byte	0x04, 0x36
        /*0046*/ 	.short	(.L_100 - .L_99)
.L_99:
        /*0048*/ 	.word	0x00000008
.L_100:


//--------------------- .nv.info._Z14scatter_charge7Species4Grid --------------------------
	.section	.nv.info._Z14scatter_charge7Species4Grid,"",@"SHT_CUDA_INFO"
	.sectionflags	@""
	.align	4


	//----- nvinfo : EIATTR_CUDA_API_VERSION
	.align		4
        /*0000*/ 	.byte	0x04, 0x37
        /*0002*/ 	.short	(.L_102 - .L_101)
.L_101:
        /*0004*/ 	.word	0x00000082


	//----- nvinfo : EIATTR_KPARAM_INFO
	.align		4
.L_102:
        /*0008*/ 	.byte	0x04, 0x17
        /*000a*/ 	.short	(.L_104 - .L_103)
.L_103:
        /*000c*/ 	.word	0x00000000
        /*0010*/ 	.short	0x0001
        /*0012*/ 	.short	0x0020
        /*0014*/ 	.byte	0x00, 0xf0, 0xe1, 0x01


	//----- nvinfo : EIATTR_KPARAM_INFO
	.align		4
.L_104:
        /*0018*/ 	.byte	0x04, 0x17
        /*001a*/ 	.short	(.L_106 - .L_105)
.L_105:
        /*001c*/ 	.word	0x00000000
        /*0020*/ 	.short	0x0000
        /*0022*/ 	.short	0x0000
        /*0024*/ 	.byte	0x00, 0xf0, 0x81, 0x00


	//----- nvinfo : EIATTR_SPARSE_MMA_MASK
	.align		4
.L_106:
        /*0028*/ 	.byte	0x03, 0x50
        /*002a*/ 	.short	0x0000


	//----- nvinfo : EIATTR_MAXREG_COUNT
	.align		4
        /*002c*/ 	.byte	0x03, 0x1b
        /*002e*/ 	.short	0x00ff


	//----- nvinfo : EIATTR_MERCURY_ISA_VERSION
	.align		4
        /*0030*/ 	.byte	0x03, 0x5f
        /*0032*/ 	.short	0x0101


	//----- nvinfo : EIATTR_VRC_CTA_INIT_COUNT
	.align		4
        /*0034*/ 	.byte	0x02, 0x4a
	.zero		1
	.zero		1


	//----- nvinfo : EIATTR_EXIT_INSTR_OFFSETS
	.align		4
        /*0038*/ 	.byte	0x04, 0x1c
        /*003a*/ 	.short	(.L_108 - .L_107)


	//   ....[0]....
.L_107:
        /*003c*/ 	.word	0x00000400


	//----- nvinfo : EIATTR_CBANK_PARAM_SIZE
	.align		4
.L_108:
        /*0040*/ 	.byte	0x03, 0x19
        /*0042*/ 	.short	0x0098


	//----- nvinfo : EIATTR_PARAM_CBANK
	.align		4
        /*0044*/ 	.byte	0x04, 0x0a
        /*0046*/ 	.short	(.L_110 - .L_109)
	.align		4
.L_109:
        /*0048*/ 	.word	index@(.nv.constant0._Z14scatter_charge7Species4Grid)
        /*004c*/ 	.short	0x0380
        /*004e*/ 	.short	0x0098


	//----- nvinfo : EIATTR_SW_WAR
	.align		4
.L_110:
        /*0050*/ 	.byte	0x04, 0x36
        /*0052*/ 	.short	(.L_112 - .L_111)
.L_111:
        /*0054*/ 	.word	0x00000008
.L_112:


//--------------------- .nv.info._Z20scale_down_after_fft4Grid --------------------------
	.section	.nv.info._Z20scale_down_after_fft4Grid,"",@"SHT_CUDA_INFO"
	.sectionflags	@""
	.align	4


	//----- nvinfo : EIATTR_CUDA_API_VERSION
	.align		4
        /*0000*/ 	.byte	0x04, 0x37
        /*0002*/ 	.short	(.L_114 - .L_113)
.L_113:
        /*0004*/ 	.word	0x00000082


	//----- nvinfo : EIATTR_KPARAM_INFO
	.align		4
.L_114:
        /*0008*/ 	.byte	0x04, 0x17
        /*000a*/ 	.short	(.L_116 - .L_115)
.L_115:
        /*000c*/ 	.word	0x00000000
        /*0010*/ 	.short	0x0000
        /*0012*/ 	.short	0x0000
        /*0014*/ 	.byte	0x00, 0xf0, 0xe1, 0x01


	//----- nvinfo : EIATTR_SPARSE_MMA_MASK
	.align		4
.L_116:
        /*0018*/ 	.byte	0x03, 0x50
        /*001a*/ 	.short	0x0000


	//----- nvinfo : EIATTR_MAXREG_COUNT
	.align		4
        /*001c*/ 	.byte	0x03, 0x1b
        /*001e*/ 	.short	0x00ff


	//----- nvinfo : EIATTR_MERCURY_ISA_VERSION
	.align		4
        /*0020*/ 	.byte	0x03, 0x5f
        /*0022*/ 	.short	0x0101


	//----- nvinfo : EIATTR_VRC_CTA_INIT_COUNT
	.align		4
        /*0024*/ 	.byte	0x02, 0x4a
	.zero		1
	.zero		1


	//----- nvinfo : EIATTR_EXIT_INSTR_OFFSETS
	.align		4
        /*0028*/ 	.byte	0x04, 0x1c
        /*002a*/ 	.short	(.L_118 - .L_117)


	//   ....[0]....
.L_117:
        /*002c*/ 	.word	0x000000f0


	//   ....[1]....
        /*0030*/ 	.word	0x00000230


	//----- nvinfo : EIATTR_CBANK_PARAM_SIZE
	.align		4
.L_118:
        /*0034*/ 	.byte	0x03, 0x19
        /*0036*/ 	.short	0x0078


	//----- nvinfo : EIATTR_PARAM_CBANK
	.align		4
        /*0038*/ 	.byte	0x04, 0x0a
        /*003a*/ 	.short	(.L_120 - .L_119)
	.align		4
.L_119:
        /*003c*/ 	.word	index@(.nv.constant0._Z20scale_down_after_fft4Grid)
        /*0040*/ 	.short	0x0380
        /*0042*/ 	.short	0x0078


	//----- nvinfo : EIATTR_SW_WAR
	.align		4
.L_120:
        /*0044*/ 	.byte	0x04, 0x36
        /*0046*/ 	.short	(.L_122 - .L_121)
.L_121:
        /*0048*/ 	.word	0x00000008
.L_122:


//--------------------- .nv.info._Z12complex2realP6float2Pf --------------------------
	.section	.nv.info._Z12complex2realP6float2Pf,"",@"SHT_CUDA_INFO"
	.sectionflags	@""
	.align	4


	//----- nvinfo : EIATTR_CUDA_API_VERSION
	.align		4
        /*0000*/ 	.byte	0x04, 0x37
        /*0002*/ 	.short	(.L_124 - .L_123)
.L_123:
        /*0004*/ 	.word	0x00000082


	//----- nvinfo : EIATTR_KPARAM_INFO
	.align		4
.L_124:
        /*0008*/ 	.byte	0x04, 0x17
        /*000a*/ 	.short	(.L_126 - .L_125)
.L_125:
        /*000c*/ 	.word	0x00000000
        /*0010*/ 	.short	0x0001
        /*0012*/ 	.short	0x0008
        /*0014*/ 	.byte	0x00, 0xf5, 0x21, 0x00


	//----- nvinfo : EIATTR_KPARAM_INFO
	.align		4
.L_126:
        /*0018*/ 	.byte	0x04, 0x17
        /*001a*/ 	.short	(.L_128 - .L_127)
.L_127:
        /*001c*/ 	.word	0x00000000
        /*0020*/ 	.short	0x0000
        /*0022*/ 	.short	0x0000
        /*0024*/ 	.byte	0x00, 0xf5, 0x21, 0x00


	//----- nvinfo : EIATTR_SPARSE_MMA_MASK
	.align		4
.L_128:
        /*0028*/ 	.byte	0x03, 0x50
        /*002a*/ 	.short	0x0000


	//----- nvinfo : EIATTR_MAXREG_COUNT
	.align		4
        /*002c*/ 	.byte	0x03, 0x1b
        /*002e*/ 	.short	0x00ff


	//----- nvinfo : EIATTR_MERCURY_ISA_VERSION
	.align		4
        /*0030*/ 	.byte	0x03, 0x5f
        /*0032*/ 	.short	0x0101


	//----- nvinfo : EIATTR_VRC_CTA_INIT_COUNT
	.align		4
        /*0034*/ 	.byte	0x02, 0x4a
	.zero		1
	.zero		1


	//----- nvinfo : EIATTR_EXIT_INSTR_OFFSETS
	.align		4
        /*0038*/ 	.byte	0x04, 0x1c
        /*003a*/ 	.short	(.L_130 - .L_129)


	//   ....[0]....
.L_129:
        /*003c*/ 	.word	0x000000f0


	//   ....[1]....
        /*0040*/ 	.word	0x000001b0


	//----- nvinfo : EIATTR_CBANK_PARAM_SIZE
	.align		4
.L_130:
        /*0044*/ 	.byte	0x03, 0x19
        /*0046*/ 	.short	0x0010


	//----- nvinfo : EIATTR_PARAM_CBANK
	.align		4
        /*0048*/ 	.byte	0x04, 0x0a
        /*004a*/ 	.short	(.L_132 - .L_131)
	.align		4
.L_131:
        /*004c*/ 	.word	index@(.nv.constant0._Z12complex2realP6float2Pf)
        /*0050*/ 	.short	0x0380
        /*0052*/ 	.short	0x0010


	//----- nvinfo : EIATTR_SW_WAR
	.align		4
.L_132:
        /*0054*/ 	.byte	0x04, 0x36
        /*0056*/ 	.short	(.L_134 - .L_133)
.L_133:
        /*0058*/ 	.word	0x00000008
.L_134:


//--------------------- .nv.info._Z12real2complexPfP6float2 --------------------------
	.section	.nv.info._Z12real2complexPfP6float2,"",@"SHT_CUDA_INFO"
	.sectionflags	@""
	.align	4


	//----- nvinfo : EIATTR_CUDA_API_VERSION
	.align		4
        /*0000*/ 	.byte	0x04, 0x37
        /*0002*/ 	.short	(.L_136 - .L_135)
.L_135:
        /*0004*/ 	.word	0x00000082


	//----- nvinfo : EIATTR_KPARAM_INFO
	.align		4
.L_136:
        /*0008*/ 	.byte	0x04, 0x17
        /*000a*/ 	.short	(.L_138 - .L_137)
.L_137:
        /*000c*/ 	.word	0x00000000
        /*0010*/ 	.short	0x0001
        /*0012*/ 	.short	0x0008
        /*0014*/ 	.byte	0x00, 0xf5, 0x21, 0x00


	//----- nvinfo : EIATTR_KPARAM_INFO
	.align		4
.L_138:
        /*0018*/ 	.byte	0x04, 0x17
        /*001a*/ 	.short	(.L_140 - .L_139)
.L_139:
        /*001c*/ 	.word	0x00000000
        /*0020*/ 	.short	0x0000
        /*0022*/ 	.short	0x0000
        /*0024*/ 	.byte	0x00, 0xf5, 0x21, 0x00


	//----- nvinfo : EIATTR_SPARSE_MMA_MASK
	.align		4
.L_140:
        /*0028*/ 	.byte	0x03, 0x50
        /*002a*/ 	.short	0x0000


	//----- nvinfo : EIATTR_MAXREG_COUNT
	.align		4
        /*002c*/ 	.byte	0x03, 0x1b
        /*002e*/ 	.short	0x00ff


	//----- nvinfo : EIATTR_MERCURY_ISA_VERSION
	.align		4
        /*0030*/ 	.byte	0x03, 0x5f
        /*0032*/ 	.short	0x0101


	//----- nvinfo : EIATTR_VRC_CTA_INIT_COUNT
	.align		4
        /*0034*/ 	.byte	0x02, 0x4a
	.zero		1
	.zero		1


	//----- nvinfo : EIATTR_EXIT_INSTR_OFFSETS
	.align		4
        /*0038*/ 	.byte	0x04, 0x1c
        /*003a*/ 	.short	(.L_142 - .L_141)


	//   ....[0]....
.L_141:
        /*003c*/ 	.word	0x000000f0


	//   ....[1]....
        /*0040*/ 	.word	0x000001b0


	//----- nvinfo : EIATTR_CBANK_PARAM_SIZE
	.align		4
.L_142:
        /*0044*/ 	.byte	0x03, 0x19
        /*0046*/ 	.short	0x0010


	//----- nvinfo : EIATTR_PARAM_CBANK
	.align		4
        /*0048*/ 	.byte	0x04, 0x0a
        /*004a*/ 	.short	(.L_144 - .L_143)
	.align		4
.L_143:
        /*004c*/ 	.word	index@(.nv.constant0._Z12real2complexPfP6float2)
        /*0050*/ 	.short	0x0380
        /*0052*/ 	.short	0x0010


	//----- nvinfo : EIATTR_SW_WAR
	.align		4
.L_144:
        /*0054*/ 	.byte	0x04, 0x36
        /*0056*/ 	.short	(.L_146 - .L_145)
.L_145:
        /*0058*/ 	.word	0x00000008
.L_146:


//--------------------- .nv.info._Z13solve_poisson4Grid --------------------------
	.section	.nv.info._Z13solve_poisson4Grid,"",@"SHT_CUDA_INFO"
	.sectionflags	@""
	.align	4


	//----- nvinfo : EIATTR_CUDA_API_VERSION
	.align		4
        /*0000*/ 	.byte	0x04, 0x37
        /*0002*/ 	.short	(.L_148 - .L_147)
.L_147:
        /*0004*/ 	.word	0x00000082


	//----- nvinfo : EIATTR_KPARAM_INFO
	.align		4
.L_148:
        /*0008*/ 	.byte	0x04, 0x17
        /*000a*/ 	.short	(.L_150 - .L_149)
.L_149:
        /*000c*/ 	.word	0x00000000
        /*0010*/ 	.short	0x0000
        /*0012*/ 	.short	0x0000
        /*0014*/ 	.byte	0x00, 0xf0, 0xe1, 0x01


	//----- nvinfo : EIATTR_SPARSE_MMA_MASK
	.align		4
.L_150:
        /*0018*/ 	.byte	0x03, 0x50
        /*001a*/ 	.short	0x0000


	//----- nvinfo : EIATTR_MAXREG_COUNT
	.align		4
        /*001c*/ 	.byte	0x03, 0x1b
        /*001e*/ 	.short	0x00ff


	//----- nvinfo : EIATTR_MERCURY_ISA_VERSION
	.align		4
        /*0020*/ 	.byte	0x03, 0x5f
        /*0022*/ 	.short	0x0101


	//----- nvinfo : EIATTR_VRC_CTA_INIT_COUNT
	.align		4
        /*0024*/ 	.byte	0x02, 0x4a
	.zero		1
	.zero		1


	//----- nvinfo : EIATTR_EXIT_INSTR_OFFSETS
	.align		4
        /*0028*/ 	.byte	0x04, 0x1c
        /*002a*/ 	.short	(.L_152 - .L_151)


	//   ....[0]....
.L_151:
        /*002c*/ 	.word	0x000000f0


	//   ....[1]....
        /*0030*/ 	.word	0x000008e0


	//----- nvinfo : EIATTR_CRS_STACK_SIZE
	.align		4
.L_152:
        /*0034*/ 	.byte	0x04, 0x1e
        /*0036*/ 	.short	(.L_154 - .L_153)
.L_153:
        /*0038*/ 	.word	0x00000000


	//----- nvinfo : EIATTR_CBANK_PARAM_SIZE
	.align		4
.L_154:
        /*003c*/ 	.byte	0x03, 0x19
        /*003e*/ 	.short	0x0078


	//----- nvinfo : EIATTR_PARAM_CBANK
	.align		4
        /*0040*/ 	.byte	0x04, 0x0a
        /*0042*/ 	.short	(.L_156 - .L_155)
	.align		4
.L_155:
        /*0044*/ 	.word	index@(.nv.constant0._Z13solve_poisson4Grid)
        /*0048*/ 	.short	0x0380
        /*004a*/ 	.short	0x0078


	//----- nvinfo : EIATTR_SW_WAR
	.align		4
.L_156:
        /*004c*/ 	.byte	0x04, 0x36
        /*004e*/ 	.short	(.L_158 - .L_157)
.L_157:
        /*0050*/ 	.word	0x00000008
.L_158:


//--------------------- .nv.callgraph             --------------------------
	.section	.nv.callgraph,"",@"SHT_CUDA_CALLGRAPH"
	.align	4
	.sectionentsize	8
	.align		4
        /*0000*/ 	.word	0x00000000
	.align		4
        /*0004*/ 	.word	0xffffffff
	.align		4
        /*0008*/ 	.word	0x00000000
	.align		4
        /*000c*/ 	.word	0xfffffffe
	.align		4
        /*0010*/ 	.word	0x00000000
	.align		4
        /*0014*/ 	.word	0xfffffffd
	.align		4
        /*0018*/ 	.word	0x00000000
	.align		4
        /*001c*/ 	.word	0xfffffffc


//--------------------- .nv.constant4             --------------------------
	.section	.nv.constant4,"a",@progbits
	.align	8
	.align		8
.nv.constant4:
        /*0000*/ 	.dword	precalc_xorwow_matrix
	.align		8
        /*0008*/ 	.dword	precalc_xorwow_offset_matrix
	.align		8
        /*0010*/ 	.dword	mrg32k3aM1
	.align		8
        /*0018*/ 	.dword	mrg32k3aM2
	.align		8
        /*0020*/ 	.dword	mrg32k3aM1SubSeq
	.align		8
        /*0028*/ 	.dword	mrg32k3aM2SubSeq
	.align		8
        /*0030*/ 	.dword	mrg32k3aM1Seq
	.align		8
        /*0038*/ 	.dword	mrg32k3aM2Seq


//--------------------- .nv.constant3             --------------------------
	.section	.nv.constant3,"a",@progbits
	.align	8
.nv.constant3:
	.type		__cr_lgamma_table,@object
	.size		__cr_lgamma_table,(.L_8 - __cr_lgamma_table)
__cr_lgamma_table:
        /*0000*/ 	.byte	0x00, 0x00, 0x00, 0x00, 0x00, 0x00, 0x00, 0x00, 0x00, 0x00, 0x00, 0x00, 0x00, 0x00, 0x00, 0x00
        /*0010*/ 	.byte	0xef, 0x39, 0xfa, 0xfe, 0x42, 0x2e, 0xe6, 0x3f, 0x02, 0x20, 0x2a, 0xfa, 0x0b, 0xab, 0xfc, 0x3f
        /*0020*/ 	.byte	0xf9, 0x2c, 0x92, 0x7c, 0xa7, 0x6c, 0x09, 0x40, 0xc9, 0x79, 0x44, 0x3c, 0x64, 0x26, 0x13, 0x40
        /*0030*/ 	.byte	0xca, 0x01, 0xcf, 0x3a, 0x27, 0x51, 0x1a, 0x40, 0x30, 0xcc, 0x2d, 0xf3, 0xe1, 0x0c, 0x21, 0x40
        /*0040*/ 	.byte	0x0d, 0xb7, 0xfc, 0x82, 0x8e, 0x35, 0x25, 0x40
.L_8:


//--------------------- .text._Z14ParticleKernel7Species4Grid --------------------------
	.section	.text._Z14ParticleKernel7Species4Grid,"ax",@progbits
	.align	128
        .global         _Z14ParticleKernel7Species4Grid
        .type           _Z14ParticleKernel7Species4Grid,@function
        .size           _Z14ParticleKernel7Species4Grid,(.L_x_57 - _Z14ParticleKernel7Species4Grid)
        .other          _Z14ParticleKernel7Species4Grid,@"STO_CUDA_ENTRY STV_DEFAULT"
_Z14ParticleKernel7Species4Grid:
.text._Z14ParticleKernel7Species4Grid:
[----:B------:R-:W-:Y:S01]  /*0000*/  LDC R1, c[0x0][0x37c] ;  /* 0x0000df00ff017b82 */ /* 0x000fe20000000800 */
[----:B------:R-:W0:Y:S01]  /*0010*/  S2R R3, SR_CTAID.X ;  /* 0x0000000000037919 */ /* 0x000e220000002500 */
[----:B------:R-:W0:Y:S01]  /*0020*/  LDCU UR4, c[0x0][0x360] ;  /* 0x00006c00ff0477ac */ /* 0x000e220008000800 */
[----:B------:R-:W0:Y:S02]  /*0030*/  S2R R0, SR_TID.X ;  /* 0x0000000000007919 */ /* 0x000e240000002100 */
[----:B0-----:R-:W-:-:S05]  /*0040*/  IMAD R3, R3, UR4, R0 ;  /* 0x0000000403037c24 */ /* 0x001fca000f8e0200 */
[----:B------:R-:W-:-:S13]  /*0050*/  ISETP.GT.AND P0, PT, R3, 0x1fffff, PT ;  /* 0x001fffff0300780c */ /* 0x000fda0003f04270 */
[----:B------:R-:W-:Y:S05]  /*0060*/  @P0 EXIT ;  /* 0x000000000000094d */ /* 0x000fea0003800000 */
[----:B------:R-:W0:Y:S01]  /*0070*/  LDC.64 R4, c[0x0][0x390] ;  /* 0x0000e400ff047b82 */ /* 0x000e220000000a00 */
[----:B------:R-:W1:Y:S01]  /*0080*/  LDCU.64 UR4, c[0x0][0x358] ;  /* 0x00006b00ff0477ac */ /* 0x000e620008000a00 */
[----:B0-----:R-:W-:-:S05]  /*0090*/  IMAD.WIDE R4, R3, 0x18, R4 ;  /* 0x0000001803047825 */ /* 0x001fca00078e0204 */
[----:B-1----:R-:W2:Y:S04]  /*00a0*/  LDG.E R17, desc[UR4][R4.64+0x8] ;  /* 0x0000080404117981 */ /* 0x002ea8000c1e1900 */
[----:B------:R-:W2:Y:S04]  /*00b0*/  LDG.E R2, desc[UR4][R4.64+0x14] ;  /* 0x0000140404027981 */ /* 0x000ea8000c1e1900 */
[----:B------:R0:W5:Y:S04]  /*00c0*/  LDG.E R6, desc[UR4][R4.64+0xc] ;  /* 0x00000c0404067981 */ /* 0x000168000c1e1900 */
[----:B------:R0:W5:Y:S04]  /*00d0*/  LDG.E R18, desc[UR4][R4.64+0x4] ;  /* 0x0000040404127981 */ /* 0x000168000c1e1900 */
[----:B------:R0:W5:Y:S01]  /*00e0*/  LDG.E R7, desc[UR4][R4.64+0x10] ;  /* 0x0000100404077981 */ /* 0x000162000c1e1900 */
[----:B------:R-:W-:Y:S01]  /*00f0*/  BSSY.RECONVERGENT B0, `(.L_x_0) ;  /* 0x0000035000007945 */ /* 0x000fe20003800200 */
[----:B--2---:R-:W-:-:S04]  /*0100*/  FFMA R0, R2, 0.0099999997764825820923, R17 ;  /* 0x3c23d70a02007823 */ /* 0x004fc80000000011 */
[C---:B------:R-:W-:Y:S01]  /*0110*/  FADD R19, |R0|.reuse, -RZ ;  /* 0x800000ff00137221 */ /* 0x040fe20000000200 */
[----:B------:R-:W-:-:S13]  /*0120*/  FSETP.GEU.AND P0, PT, |R0|, 1, PT ;  /* 0x3f8000000000780b */ /* 0x000fda0003f0e200 */
[----:B0-----:R-:W-:Y:S05]  /*0130*/  @!P0 BRA `(.L_x_1) ;  /* 0x0000000000c08947 */ /* 0x001fea0003800000 */
[----:B------:R-:W-:-:S13]  /*0140*/  FSETP.GTU.AND P0, PT, R19, 8388608, PT ;  /* 0x4b0000001300780b */ /* 0x000fda0003f0c000 */
[----:B------:R-:W-:Y:S05]  /*0150*/  @P0 BRA `(.L_x_2) ;  /* 0x0000000000540947 */ /* 0x000fea0003800000 */
[----:B------:R-:W0:Y:S01]  /*0160*/  FRND.TRUNC R8, R19 ;  /* 0x0000001300087307 */ /* 0x000e22000020d000 */
[----:B------:R-:W-:Y:S01]  /*0170*/  BSSY.RECONVERGENT B1, `(.L_x_3) ;  /* 0x0000011000017945 */ /* 0x000fe20003800200 */
[----:B0-----:R-:W-:-:S05]  /*0180*/  FADD R3, R19, -R8 ;  /* 0x8000000813037221 */ /* 0x001fca0000000000 */
[----:B------:R-:W-:-:S13]  /*0190*/  ISETP.GE.U32.AND P0, PT, R3, 0x3f800000, PT ;  /* 0x3f8000000300780c */ /* 0x000fda0003f06070 */
[----:B------:R-:W-:Y:S05]  /*01a0*/  @!P0 BRA `(.L_x_4) ;  /* 0x0000000000348947 */ /* 0x000fea0003800000 */
[----:B------:R-:W-:-:S04]  /*01b0*/  ISETP.GE.U32.AND P0, PT, R3, -0x7fffffff, PT ;  /* 0x800000010300780c */ /* 0x000fc80003f06070 */
[----:B------:R-:W-:-:S09]  /*01c0*/  FSETP.GEU.OR P1, PT, R3, -1, !P0 ;  /* 0xbf8000000300780b */ /* 0x000fd2000472e400 */
[----:B------:R-:W-:-:S04]  /*01d0*/  @P0 FADD R9, R8, -1 ;  /* 0xbf80000008090421 */ /* 0x000fc80000000000 */
[----:B------:R-:W-:-:S05]  /*01e0*/  @!P1 FADD R9, R9, -1 ;  /* 0xbf80000009099421 */ /* 0x000fca0000000000 */
[----:B------:R-:W-:Y:S01]  /*01f0*/  @P0 MOV R8, R9 ;  /* 0x0000000900080202 */ /* 0x000fe20000000f00 */
[----:B------:R-:W-:Y:S06]  /*0200*/  @P0 BRA `(.L_x_4) ;  /* 0x00000000001c0947 */ /* 0x000fec0003800000 */
[----:B------:R-:W-:Y:S01]  /*0210*/  FSETP.GE.AND P0, PT, R3, 2, PT ;  /* 0x400000000300780b */ /* 0x000fe20003f06000 */
[----:B------:R-:W-:-:S12]  /*0220*/  FADD R8, R8, 1 ;  /* 0x3f80000008087421 */ /* 0x000fd80000000000 */
[----:B------:R-:W-:-:S05]  /*0230*/  @P0 FADD R3, R3, -3 ;  /* 0xc040000003030421 */ /* 0x000fca0000000000 */
[----:B------:R-:W-:Y:S01]  /*0240*/  FSETP.GE.AND P1, PT, R3, RZ, P0 ;  /* 0x000000ff0300720b */ /* 0x000fe20000726000 */
[----:B------:R-:W-:-:S12]  /*0250*/  @P0 FADD R3, R8, 1 ;  /* 0x3f80000008030421 */ /* 0x000fd80000000000 */
[----:B------:R-:W-:-:S05]  /*0260*/  @P1 FADD R3, R3, 1 ;  /* 0x3f80000003031421 */ /* 0x000fca0000000000 */
[----:B------:R-:W-:-:S07]  /*0270*/  @P0 MOV R8, R3 ;  /* 0x0000000300080202 */ /* 0x000fce0000000f00 */
.L_x_4:
[----:B------:R-:W-:Y:S05]  /*0280*/  BSYNC.RECONVERGENT B1 ;  /* 0x0000000000017941 */ /* 0x000fea0003800200 */
.L_x_3:
[----:B------:R-:W-:Y:S01]  /*0290*/  FADD R19, R19, -R8 ;  /* 0x8000000813137221 */ /* 0x000fe20000000000 */
[----:B------:R-:W-:Y:S06]  /*02a0*/  BRA `(.L_x_1) ;  /* 0x0000000000647947 */ /* 0x000fec0003800000 */
.L_x_2:
[C---:B------:R-:W-:Y:S01]  /*02b0*/  LOP3.LUT R3, R19.reuse, 0xff800000, RZ, 0xc0, !PT ;  /* 0xff80000013037812 */ /* 0x040fe200078ec0ff */
[----:B------:R-:W-:Y:S01]  /*02c0*/  BSSY.RECONVERGENT B1, `(.L_x_5) ;  /* 0x0000015000017945 */ /* 0x000fe20003800200 */
[----:B------:R-:W-:Y:S02]  /*02d0*/  ISETP.GT.U32.AND P0, PT, R19, 0x7f7fffff, PT ;  /* 0x7f7fffff1300780c */ /* 0x000fe40003f04070 */
[----:B------:R-:W-:Y:S02]  /*02e0*/  IADD3 R8, PT, PT, R3, -0x3f800000, RZ ;  /* 0xc080000003087810 */ /* 0x000fe40007ffe0ff */
[----:B------:R-:W-:Y:S02]  /*02f0*/  LOP3.LUT R3, R19, 0x7fffff, RZ, 0xc0, !PT ;  /* 0x007fffff13037812 */ /* 0x000fe400078ec0ff */
[----:B------:R-:W-:Y:S02]  /*0300*/  ISETP.NE.AND P1, PT, R8, RZ, PT ;  /* 0x000000ff0800720c */ /* 0x000fe40003f25270 */
[----:B------:R-:W-:-:S02]  /*0310*/  MOV R19, 0x7fffffff ;  /* 0x7fffffff00137802 */ /* 0x000fc40000000f00 */
[----:B------:R-:W-:Y:S02]  /*0320*/  LOP3.LUT R3, R3, 0x3f800000, RZ, 0xfc, !PT ;  /* 0x3f80000003037812 */ /* 0x000fe400078efcff */
[----:B------:R-:W-:-:S07]  /*0330*/  FSEL R19, R19, 8388608, P0 ;  /* 0x4b00000013137808 */ /* 0x000fce0000000000 */
[----:B------:R-:W-:Y:S05]  /*0340*/  @!P1 BRA `(.L_x_6) ;  /* 0x0000000000309947 */ /* 0x000fea0003800000 */
.L_x_7:
[----:B------:R-:W-:-:S04]  /*0350*/  VIMNMX.U32 R9, PT, PT, R8, 0xb800000, PT ;  /* 0x0b80000008097848 */ /* 0x000fc80003fe0000 */
[C---:B------:R-:W-:Y:S02]  /*0360*/  IADD3 R3, PT, PT, R9.reuse, R3, RZ ;  /* 0x0000000309037210 */ /* 0x040fe40007ffe0ff */
[----:B------:R-:W-:-:S03]  /*0370*/  IADD3 R8, PT, PT, -R9, R8, RZ ;  /* 0x0000000809087210 */ /* 0x000fc60007ffe1ff */
[----:B------:R-:W-:Y:S01]  /*0380*/  FADD R10, R3, -R3 ;  /* 0x80000003030a7221 */ /* 0x000fe20000000000 */
[----:B------:R-:W-:-:S03]  /*0390*/  ISETP.NE.AND P1, PT, R8, RZ, PT ;  /* 0x000000ff0800720c */ /* 0x000fc60003f25270 */
[----:B------:R-:W-:-:S04]  /*03a0*/  FADD R10, R3, R10 ;  /* 0x0000000a030a7221 */ /* 0x000fc80000000000 */
[----:B------:R-:W-:-:S04]  /*03b0*/  FADD R11, R3, -R10 ;  /* 0x8000000a030b7221 */ /* 0x000fc80000000000 */
[----:B------:R-:W-:-:S04]  /*03c0*/  FFMA.RZ R11, R11, 1, R10 ;  /* 0x3f8000000b0b7823 */ /* 0x000fc8000000c00a */
[----:B------:R-:W0:Y:S02]  /*03d0*/  FRND.TRUNC R10, R11 ;  /* 0x0000000b000a7307 */ /* 0x000e24000020d000 */
[----:B0-----:R-:W-:-:S05]  /*03e0*/  FADD R3, R3, -R10 ;  /* 0x8000000a03037221 */ /* 0x001fca0000000000 */
[----:B------:R-:W-:-:S13]  /*03f0*/  ISETP.NE.AND P0, PT, R3, RZ, PT ;  /* 0x000000ff0300720c */ /* 0x000fda0003f05270 */
[----:B------:R-:W-:Y:S05]  /*0400*/  @P0 BRA P1, `(.L_x_7) ;  /* 0xfffffffc00d00947 */ /* 0x000fea000083ffff */
.L_x_6:
[----:B------:R-:W-:Y:S05]  /*0410*/  BSYNC.RECONVERGENT B1 ;  /* 0x0000000000017941 */ /* 0x000fea0003800200 */
.L_x_5:
[----:B------:R-:W-:-:S04]  /*0420*/  FMUL R8, R3, 1.1920928955078125e-07 ;  /* 0x3400000003087820 */ /* 0x000fc80000400000 */
[----:B------:R-:W-:-:S07]  /*0430*/  FMUL R19, R19, R8 ;  /* 0x0000000813137220 */ /* 0x000fce0000400000 */
.L_x_1:
[----:B------:R-:W-:Y:S05]  /*0440*/  BSYNC.RECONVERGENT B0 ;  /* 0x0000000000007941 */ /* 0x000fea0003800200 */
.L_x_0:
[C---:B------:R-:W-:Y:S01]  /*0450*/  FSETP.NAN.AND P0, PT, |R19|.reuse, |R19|, PT ;  /* 0x400000131300720b */ /* 0x040fe20003f08200 */
[----:B------:R-:W0:Y:S01]  /*0460*/  LDC.64 R8, c[0x0][0x3c8] ;  /* 0x0000f200ff087b82 */ /* 0x000e220000000a00 */
[----:B------:R-:W-:-:S04]  /*0470*/  LOP3.LUT R0, R19, 0x80000000, R0, 0xb8, !PT ;  /* 0x8000000013007812 */ /* 0x000fc800078eb800 */
[----:B------:R-:W-:-:S03]  /*0480*/  FSEL R19, R19, R0, P0 ;  /* 0x0000000013137208 */ /* 0x000fc60000000000 */
[----:B------:R-:W1:Y:S02]  /*0490*/  LDC.64 R10, c[0x0][0x3d0] ;  /* 0x0000f400ff0a7b82 */ /* 0x000e640000000a00 */
[----:B------:R-:W-:Y:S01]  /*04a0*/  FMUL R16, R19, 16 ;  /* 0x4180000013107820 */ /* 0x000fe20000400000 */
[----:B------:R2:W-:Y:S05]  /*04b0*/  STG.E desc[UR4][R4.64], R19 ;  /* 0x0000001304007986 */ /* 0x0005ea000c101904 */
[----:B------:R-:W3:Y:S01]  /*04c0*/  F2I.TRUNC.NTZ R16, R16 ;  /* 0x0000001000107305 */ /* 0x000ee2000020f100 */
[----:B------:R-:W4:Y:S01]  /*04d0*/  LDC.64 R12, c[0x0][0x3d8] ;  /* 0x0000f600ff0c7b82 */ /* 0x000f220000000a00 */
[----:B---3--:R-:W-:-:S02]  /*04e0*/  SHF.R.S32.HI R3, RZ, 0x1f, R16 ;  /* 0x0000001fff037819 */ /* 0x008fc40000011410 */
[----:B------:R-:W-:Y:S02]  /*04f0*/  IADD3 R15, PT, PT, R16, 0x1, RZ ;  /* 0x00000001100f7810 */ /* 0x000fe40007ffe0ff */
[----:B------:R-:W-:Y:S02]  /*0500*/  LEA.HI R3, R3, R16, RZ, 0x4 ;  /* 0x0000001003037211 */ /* 0x000fe400078f20ff */
[----:B------:R-:W-:Y:S02]  /*0510*/  SHF.R.S32.HI R0, RZ, 0x1f, R15 ;  /* 0x0000001fff007819 */ /* 0x000fe4000001140f */
[----:B------:R-:W-:Y:S02]  /*0520*/  LOP3.LUT R3, R3, 0xfffffff0, RZ, 0xc0, !PT ;  /* 0xfffffff003037812 */ /* 0x000fe400078ec0ff */
[----:B------:R-:W-:Y:S02]  /*0530*/  LEA.HI R0, R0, R15, RZ, 0x4 ;  /* 0x0000000f00007211 */ /* 0x000fe400078f20ff */
[----:B------:R-:W-:-:S02]  /*0540*/  IADD3 R23, PT, PT, R16, -R3, RZ ;  /* 0x8000000310177210 */ /* 0x000fc40007ffe0ff */
[----:B------:R-:W-:-:S03]  /*0550*/  LOP3.LUT R0, R0, 0xfffffff0, RZ, 0xc0, !PT ;  /* 0xfffffff000007812 */ /* 0x000fc600078ec0ff */
[----:B0-----:R-:W-:Y:S01]  /*0560*/  IMAD.WIDE R24, R23, 0x4, R8 ;  /* 0x0000000417187825 */ /* 0x001fe200078e0208 */
[----:B------:R-:W-:-:S04]  /*0570*/  IADD3 R15, PT, PT, R15, -R0, RZ ;  /* 0x800000000f0f7210 */ /* 0x000fc80007ffe0ff */
[----:B------:R0:W3:Y:S01]  /*0580*/  LDG.E R0, desc[UR4][R24.64] ;  /* 0x0000000418007981 */ /* 0x0000e2000c1e1900 */
[----:B------:R-:W-:-:S05]  /*0590*/  IMAD.WIDE R26, R15, 0x4, R8 ;  /* 0x000000040f1a7825 */ /* 0x000fca00078e0208 */
[----:B------:R2:W3:Y:S01]  /*05a0*/  LDG.E R3, desc[UR4][R26.64] ;  /* 0x000000041a037981 */ /* 0x0004e2000c1e1900 */
[----:B-1----:R-:W-:-:S04]  /*05b0*/  IMAD.WIDE R20, R23, 0x4, R10 ;  /* 0x0000000417147825 */ /* 0x002fc800078e020a */
[----:B----4-:R-:W-:Y:S01]  /*05c0*/  IMAD.WIDE R8, R23, 0x4, R12 ;  /* 0x0000000417087825 */ /* 0x010fe200078e020c */
[----:B------:R-:W4:Y:S03]  /*05d0*/  LDG.E R14, desc[UR4][R20.64] ;  /* 0x00000004140e7981 */ /* 0x000f26000c1e1900 */
[----:B------:R-:W-:-:S04]  /*05e0*/  IMAD.WIDE R10, R15, 0x4, R10 ;  /* 0x000000040f0a7825 */ /* 0x000fc800078e020a */
[----:B------:R-:W-:Y:S01]  /*05f0*/  IMAD.WIDE R12, R15, 0x4, R12 ;  /* 0x000000040f0c7825 */ /* 0x000fe200078e020c */
[----:B------:R-:W4:Y:S04]  /*0600*/  LDG.E R22, desc[UR4][R10.64] ;  /* 0x000000040a167981 */ /* 0x000f28000c1e1900 */
[----:B------:R1:W4:Y:S04]  /*0610*/  LDG.E R15, desc[UR4][R8.64] ;  /* 0x00000004080f7981 */ /* 0x000328000c1e1900 */
[----:B------:R3:W4:Y:S01]  /*0620*/  LDG.E R12, desc[UR4][R12.64] ;  /* 0x000000040c0c7981 */ /* 0x000722000c1e1900 */
[----:B0----5:R-:W-:Y:S01]  /*0630*/  FMUL R24, R18, 16 ;  /* 0x4180000012187820 */ /* 0x021fe20000400000 */
[----:B--2---:R-:W-:Y:S01]  /*0640*/  FMUL R26, R17, 16 ;  /* 0x41800000111a7820 */ /* 0x004fe20000400000 */
[----:B------:R-:W-:Y:S01]  /*0650*/  I2FP.F32.S32 R16, R16 ;  /* 0x0000001000107245 */ /* 0x000fe20000201400 */
[----:B-1----:R-:W0:Y:S03]  /*0660*/  LDC.64 R8, c[0x0][0x380] ;  /* 0x0000e000ff087b82 */ /* 0x002e260000000a00 */
[----:B------:R-:W1:Y:S08]  /*0670*/  F2I.TRUNC.NTZ R24, R24 ;  /* 0x0000001800187305 */ /* 0x000e70000020f100 */
[----:B------:R-:W2:Y:S01]  /*0680*/  F2I.TRUNC.NTZ R26, R26 ;  /* 0x0000001a001a7305 */ /* 0x000ea2000020f100 */
[----:B------:R-:W-:Y:S01]  /*0690*/  FFMA R16, R16, -0.0625, R19 ;  /* 0xbd80000010107823 */ /* 0x000fe20000000013 */
[----:B-1----:R-:W-:-:S03]  /*06a0*/  I2FP.F32.S32 R21, R24 ;  /* 0x0000001800157245 */ /* 0x002fc60000201400 */
[----:B------:R-:W-:Y:S02]  /*06b0*/  FMUL R23, R16, 16 ;  /* 0x4180000010177820 */ /* 0x000fe40000400000 */
[----:B------:R-:W-:Y:S01]  /*06c0*/  FFMA R21, R21, -0.0625, R18 ;  /* 0xbd80000015157823 */ /* 0x000fe20000000012 */
[----:B--2---:R-:W-:-:S03]  /*06d0*/  I2FP.F32.S32 R20, R26 ;  /* 0x0000001a00147245 */ /* 0x004fc60000201400 */
[----:B------:R-:W-:Y:S01]  /*06e0*/  FMUL R11, R21, 16 ;  /* 0x41800000150b7820 */ /* 0x000fe20000400000 */
[----:B------:R-:W-:Y:S01]  /*06f0*/  FADD R25, -R23, 1 ;  /* 0x3f80000017197421 */ /* 0x000fe20000000100 */
[----:B------:R-:W-:Y:S02]  /*0700*/  FFMA R10, R20, -0.0625, R17 ;  /* 0xbd800000140a7823 */ /* 0x000fe40000000011 */
[----:B------:R-:W-:Y:S02]  /*0710*/  FADD R16, -R11, 1 ;  /* 0x3f8000000b107421 */ /* 0x000fe40000000100 */
[----:B------:R-:W-:Y:S01]  /*0720*/  FMUL R10, R10, 16 ;  /* 0x418000000a0a7820 */ /* 0x000fe20000400000 */
[----:B---3--:R-:W-:-:S03]  /*0730*/  FMUL R13, R25, R0 ;  /* 0x00000000190d7220 */ /* 0x008fc60000400000 */
[----:B------:R-:W-:Y:S01]  /*0740*/  FADD R0, -R10, 1 ;  /* 0x3f8000000a007421 */ /* 0x000fe20000000100 */
[----:B------:R-:W-:Y:S01]  /*0750*/  FMUL R21, R16, R13 ;  /* 0x0000000d10157220 */ /* 0x000fe20000400000 */
[----:B------:R-:W-:-:S03]  /*0760*/  FMUL R17, R23, R3 ;  /* 0x0000000317117220 */ /* 0x000fc60000400000 */
[----:B------:R-:W-:Y:S01]  /*0770*/  FFMA R18, R0, R21, RZ ;  /* 0x0000001500127223 */ /* 0x000fe200000000ff */
[----:B------:R-:W-:Y:S01]  /*0780*/  FMUL R19, R16, R17 ;  /* 0x0000001110137220 */ /* 0x000fe20000400000 */
[----:B------:R-:W-:Y:S01]  /*0790*/  FMUL R13, R11, R13 ;  /* 0x0000000d0b0d7220 */ /* 0x000fe20000400000 */
[----:B----4-:R-:W-:Y:S02]  /*07a0*/  FMUL R14, R25, R14 ;  /* 0x0000000e190e7220 */ /* 0x010fe40000400000 */
[----:B------:R-:W-:-:S04]  /*07b0*/  FFMA R18, R0, R19, R18 ;  /* 0x0000001300127223 */ /* 0x000fc80000000012 */
[----:B------:R-:W-:Y:S01]  /*07c0*/  FFMA R3, R0, R13, R18 ;  /* 0x0000000d00037223 */ /* 0x000fe20000000012 */
[----:B------:R-:W-:Y:S01]  /*07d0*/  FMUL R22, R23, R22 ;  /* 0x0000001617167220 */ /* 0x000fe20000400000 */
[----:B------:R-:W-:Y:S01]  /*07e0*/  FMUL R18, R25, R15 ;  /* 0x0000000f19127220 */ /* 0x000fe20000400000 */
[----:B------:R-:W-:Y:S01]  /*07f0*/  FMUL R15, R16, R14 ;  /* 0x0000000e100f7220 */ /* 0x000fe20000400000 */
[----:B------:R-:W-:Y:S01]  /*0800*/  FFMA R21, R10, R21, R3 ;  /* 0x000000150a157223 */ /* 0x000fe20000000003 */
[----:B------:R-:W-:Y:S02]  /*0810*/  FMUL R12, R23, R12 ;  /* 0x0000000c170c7220 */ /* 0x000fe40000400000 */
[----:B------:R-:W-:Y:S01]  /*0820*/  FFMA R20, R0, R15, RZ ;  /* 0x0000000f00147223 */ /* 0x000fe200000000ff */
[C---:B------:R-:W-:Y:S01]  /*0830*/  FMUL R23, R16.reuse, R22 ;  /* 0x0000001610177220 */ /* 0x040fe20000400000 */
[C---:B------:R-:W-:Y:S01]  /*0840*/  FMUL R3, R16.reuse, R18 ;  /* 0x0000001210037220 */ /* 0x040fe20000400000 */
[C---:B------:R-:W-:Y:S01]  /*0850*/  FMUL R27, R11.reuse, R14 ;  /* 0x0000000e0b1b7220 */ /* 0x040fe20000400000 */
[----:B------:R-:W-:Y:S01]  /*0860*/  FMUL R29, R16, R12 ;  /* 0x0000000c101d7220 */ /* 0x000fe20000400000 */
[C---:B------:R-:W-:Y:S01]  /*0870*/  FFMA R20, R0.reuse, R23, R20 ;  /* 0x0000001700147223 */ /* 0x040fe20000000014 */
[C---:B------:R-:W-:Y:S01]  /*0880*/  FFMA R16, R0.reuse, R3, RZ ;  /* 0x0000000300107223 */ /* 0x040fe200000000ff */
[----:B0-----:R-:W0:Y:S01]  /*0890*/  MUFU.RCP R25, R8 ;  /* 0x0000000800197308 */ /* 0x001e220000001000 */
[C---:B------:R-:W-:Y:S01]  /*08a0*/  FMUL R14, R11.reuse, R18 ;  /* 0x000000120b0e7220 */ /* 0x040fe20000400000 */
[C---:B------:R-:W-:Y:S01]  /*08b0*/  FFMA R20, R0.reuse, R27, R20 ;  /* 0x0000001b00147223 */ /* 0x040fe20000000014 */
[----:B------:R-:W-:Y:S01]  /*08c0*/  FFMA R18, R0, R29, R16 ;  /* 0x0000001d00127223 */ /* 0x000fe20000000010 */
[----:B------:R-:W-:-:S02]  /*08d0*/  FMUL R16, R11, R17 ;  /* 0x000000110b107220 */ /* 0x000fc40000400000 */
[----:B------:R-:W-:Y:S01]  /*08e0*/  FFMA R17, R10, R15, R20 ;  /* 0x0000000f0a117223 */ /* 0x000fe20000000014 */
[----:B------:R-:W-:-:S04]  /*08f0*/  FFMA R20, R0, R14, R18 ;  /* 0x0000000e00147223 */ /* 0x000fc80000000012 */
[----:B------:R-:W-:Y:S01]  /*0900*/  FFMA R20, R10, R3, R20 ;  /* 0x000000030a147223 */ /* 0x000fe20000000014 */
[----:B------:R-:W-:Y:S01]  /*0910*/  FMUL R3, R9, 0.0099999997764825820923 ;  /* 0x3c23d70a09037820 */ /* 0x000fe20000400000 */
[C---:B------:R-:W-:Y:S01]  /*0920*/  FMUL R15, R11.reuse, R22 ;  /* 0x000000160b0f7220 */ /* 0x040fe20000400000 */
[----:B------:R-:W-:Y:S02]  /*0930*/  FMUL R11, R11, R12 ;  /* 0x0000000c0b0b7220 */ /* 0x000fe40000400000 */
[----:B------:R-:W1:Y:S01]  /*0940*/  FCHK P0, R3, R8 ;  /* 0x0000000803007302 */ /* 0x000e620000000000 */
[C---:B0-----:R-:W-:Y:S01]  /*0950*/  FFMA R12, R25.reuse, -R8, 1 ;  /* 0x3f800000190c7423 */ /* 0x041fe20000000808 */
[C---:B------:R-:W-:Y:S01]  /*0960*/  FFMA R18, R0.reuse, R16, R21 ;  /* 0x0000001000127223 */ /* 0x040fe20000000015 */
[C---:B------:R-:W-:Y:S01]  /*0970*/  FFMA R17, R0.reuse, R15, R17 ;  /* 0x0000000f00117223 */ /* 0x040fe20000000011 */
[----:B------:R-:W-:Y:S01]  /*0980*/  FFMA R20, R0, R11, R20 ;  /* 0x0000000b00147223 */ /* 0x000fe20000000014 */
[----:B------:R-:W-:Y:S01]  /*0990*/  FFMA R0, R25, R12, R25 ;  /* 0x0000000c19007223 */ /* 0x000fe20000000019 */
[C---:B------:R-:W-:Y:S01]  /*09a0*/  FFMA R18, R10.reuse, R19, R18 ;  /* 0x000000130a127223 */ /* 0x040fe20000000012 */
[C---:B------:R-:W-:Y:S01]  /*09b0*/  FFMA R12, R10.reuse, R23, R17 ;  /* 0x000000170a0c7223 */ /* 0x040fe20000000011 */
[C---:B------:R-:W-:Y:S01]  /*09c0*/  FFMA R29, R10.reuse, R29, R20 ;  /* 0x0000001d0a1d7223 */ /* 0x040fe20000000014 */
[----:B------:R-:W-:Y:S01]  /*09d0*/  FFMA R17, R3, R0, RZ ;  /* 0x0000000003117223 */ /* 0x000fe200000000ff */
[C---:B------:R-:W-:Y:S01]  /*09e0*/  FFMA R9, R10.reuse, R13, R18 ;  /* 0x0000000d0a097223 */ /* 0x040fe20000000012 */
[C---:B------:R-:W-:Y:S01]  /*09f0*/  FFMA R12, R10.reuse, R27, R12 ;  /* 0x0000001b0a0c7223 */ /* 0x040fe2000000000c */
[C---:B------:R-:W-:Y:S01]  /*0a00*/  FFMA R14, R10.reuse, R14, R29 ;  /* 0x0000000e0a0e7223 */ /* 0x040fe2000000001d */
[----:B------:R-:W-:Y:S01]  /*0a10*/  FFMA R13, R17, -R8, R3 ;  /* 0x80000008110d7223 */ /* 0x000fe20000000003 */
[C---:B------:R-:W-:Y:S01]  /*0a20*/  FFMA R9, R10.reuse, R16, R9 ;  /* 0x000000100a097223 */ /* 0x040fe20000000009 */
[C---:B------:R-:W-:Y:S01]  /*0a30*/  FFMA R12, R10.reuse, R15, R12 ;  /* 0x0000000f0a0c7223 */ /* 0x040fe2000000000c */
[----:B------:R-:W-:Y:S01]  /*0a40*/  FFMA R11, R10, R11, R14 ;  /* 0x0000000b0a0b7223 */ /* 0x000fe2000000000e */
[----:B------:R-:W-:Y:S01]  /*0a50*/  FFMA R0, R0, R13, R17 ;  /* 0x0000000d00007223 */ /* 0x000fe20000000011 */
[----:B-1----:R-:W-:Y:S06]  /*0a60*/  @!P0 BRA `(.L_x_8) ;  /* 0x0000000000088947 */ /* 0x002fec0003800000 */
[----:B------:R-:W-:-:S07]  /*0a70*/  MOV R8, 0xa90 ;  /* 0x00000a9000087802 */ /* 0x000fce0000000f00 */
[----:B------:R-:W-:Y:S05]  /*0a80*/  CALL.REL.NOINC `($__internal_0_$__cuda_sm3x_div_rn_noftz_f32_slowpath) ;  /* 0x00000000001c7944 */ /* 0x000fea0003c00000 */
.L_x_8:
[-C--:B------:R-:W-:Y:S01]  /*0a90*/  FFMA R9, R9, R0.reuse, R6 ;  /* 0x0000000009097223 */ /* 0x080fe20000000006 */
[-C--:B------:R-:W-:Y:S01]  /*0aa0*/  FFMA R7, R12, R0.reuse, R7 ;  /* 0x000000000c077223 */ /* 0x080fe20000000007 */
[----:B------:R-:W-:-:S03]  /*0ab0*/  FFMA R11, R11, R0, R2 ;  /* 0x000000000b0b7223 */ /* 0x000fc60000000002 */
[----:B------:R-:W-:Y:S04]  /*0ac0*/  STG.E desc[UR4][R4.64+0xc], R9 ;  /* 0x00000c0904007986 */ /* 0x000fe8000c101904 */
[----:B------:R-:W-:Y:S04]  /*0ad0*/  STG.E desc[UR4][R4.64+0x10], R7 ;  /* 0x0000100704007986 */ /* 0x000fe8000c101904 */
[----:B------:R-:W-:Y:S01]  /*0ae0*/  STG.E desc[UR4][R4.64+0x14], R11 ;  /* 0x0000140b04007986 */ /* 0x000fe2000c101904 */
[----:B------:R-:W-:Y:S05]  /*0af0*/  EXIT ;  /* 0x000000000000794d */ /* 0x000fea0003800000 */
        .weak           $__internal_0_$__cuda_sm3x_div_rn_noftz_f32_slowpath
        .type           $__internal_0_$__cuda_sm3x_div_rn_noftz_f32_slowpath,@function
        .size           $__internal_0_$__cuda_sm3x_div_rn_noftz_f32_slowpath,(.L_x_57 - $__internal_0_$__cuda_sm3x_div_rn_noftz_f32_slowpath)
$__internal_0_$__cuda_sm3x_div_rn_noftz_f32_slowpath:
[----:B------:R-:W0:Y:S01]  /*0b00*/  LDC R0, c[0x0][0x380] ;  /* 0x0000e000ff007b82 */ /* 0x000e220000000800 */
[----:B------:R-:W-:Y:S02]  /*0b10*/  SHF.R.U32.HI R10, RZ, 0x17, R3 ;  /* 0x00000017ff0a7819 */ /* 0x000fe40000011603 */
[----:B------:R-:W-:Y:S02]  /*0b20*/  MOV R15, R3 ;  /* 0x00000003000f7202 */ /* 0x000fe40000000f00 */
[----:B------:R-:W-:-:S03]  /*0b30*/  LOP3.LUT R14, R10, 0xff, RZ, 0xc0, !PT ;  /* 0x000000ff0a0e7812 */ /* 0x000fc600078ec0ff */
[----:B------:R-:W1:Y:S01]  /*0b40*/  LDC R16, c[0x0][0x380] ;  /* 0x0000e000ff107b82 */ /* 0x000e620000000800 */
[----:B------:R-:W-:Y:S02]  /*0b50*/  IADD3 R17, PT, PT, R14, -0x1, RZ ;  /* 0xffffffff0e117810 */ /* 0x000fe40007ffe0ff */
[----:B0-----:R-:W-:-:S04]  /*0b60*/  SHF.R.U32.HI R13, RZ, 0x17, R0 ;  /* 0x00000017ff0d7819 */ /* 0x001fc80000011600 */
[----:B------:R-:W-:-:S04]  /*0b70*/  LOP3.LUT R13, R13, 0xff, RZ, 0xc0, !PT ;  /* 0x000000ff0d0d7812 */ /* 0x000fc800078ec0ff */
[----:B------:R-:W-:-:S04]  /*0b80*/  IADD3 R18, PT, PT, R13, -0x1, RZ ;  /* 0xffffffff0d127810 */ /* 0x000fc80007ffe0ff */
[----:B------:R-:W-:-:S04]  /*0b90*/  ISETP.GT.U32.AND P0, PT, R18, 0xfd, PT ;  /* 0x000000fd1200780c */ /* 0x000fc80003f04070 */
[----:B------:R-:W-:-:S13]  /*0ba0*/  ISETP.GT.U32.OR P0, PT, R17, 0xfd, P0 ;  /* 0x000000fd1100780c */ /* 0x000fda0000704470 */
[----:B------:R-:W-:Y:S01]  /*0bb0*/  @!P0 MOV R10, RZ ;  /* 0x000000ff000a8202 */ /* 0x000fe20000000f00 */
[----:B-1----:R-:W-:Y:S06]  /*0bc0*/  @!P0 BRA `(.L_x_9) ;  /* 0x00000000005c8947 */ /* 0x002fec0003800000 */
[----:B------:R-:W-:Y:S02]  /*0bd0*/  FSETP.GTU.FTZ.AND P1, PT, |R0|, +INF , PT ;  /* 0x7f8000000000780b */ /* 0x000fe40003f3c200 */
[----:B------:R-:W-:-:S04]  /*0be0*/  FSETP.GTU.FTZ.AND P0, PT, |R3|, +INF , PT ;  /* 0x7f8000000300780b */ /* 0x000fc80003f1c200 */
[----:B------:R-:W-:-:S13]  /*0bf0*/  PLOP3.LUT P0, PT, P0, P1, PT, 0xf8, 0x8f ;  /* 0x00000000008f781c */ /* 0x000fda0000703f70 */
[----:B------:R-:W-:Y:S05]  /*0c00*/  @P0 BRA `(.L_x_10) ;  /* 0x0000000400440947 */ /* 0x000fea0003800000 */
[----:B------:R-:W-:-:S13]  /*0c10*/  LOP3.LUT P0, RZ, R16, 0x7fffffff, R15, 0xc8, !PT ;  /* 0x7fffffff10ff7812 */ /* 0x000fda000780c80f */
[----:B------:R-:W-:Y:S05]  /*0c20*/  @!P0 BRA `(.L_x_11) ;  /* 0x0000000400348947 */ /* 0x000fea0003800000 */
[C---:B------:R-:W-:Y:S02]  /*0c30*/  FSETP.NEU.FTZ.AND P2, PT, |R3|.reuse, +INF , PT ;  /* 0x7f8000000300780b */ /* 0x040fe40003f5d200 */
[----:B------:R-:W-:Y:S02]  /*0c40*/  FSETP.NEU.FTZ.AND P1, PT, |R0|, +INF , PT ;  /* 0x7f8000000000780b */ /* 0x000fe40003f3d200 */
[----:B------:R-:W-:-:S11]  /*0c50*/  FSETP.NEU.FTZ.AND P0, PT, |R3|, +INF , PT ;  /* 0x7f8000000300780b */ /* 0x000fd60003f1d200 */
[----:B------:R-:W-:Y:S05]  /*0c60*/  @!P1 BRA !P2, `(.L_x_11) ;  /* 0x0000000400249947 */ /* 0x000fea0005000000 */
[----:B------:R-:W-:-:S04]  /*0c70*/  LOP3.LUT P2, RZ, R15, 0x7fffffff, RZ, 0xc0, !PT ;  /* 0x7fffffff0fff7812 */ /* 0x000fc8000784c0ff */
[----:B------:R-:W-:-:S13]  /*0c80*/  PLOP3.LUT P1, PT, P1, P2, PT, 0x2f, 0xf2 ;  /* 0x0000000000f2781c */ /* 0x000fda0000f24577 */
[----:B------:R-:W-:Y:S05]  /*0c90*/  @P1 BRA `(.L_x_12) ;  /* 0x0000000400101947 */ /* 0x000fea0003800000 */
[----:B------:R-:W-:-:S04]  /*0ca0*/  LOP3.LUT P1, RZ, R16, 0x7fffffff, RZ, 0xc0, !PT ;  /* 0x7fffffff10ff7812 */ /* 0x000fc8000782c0ff */
[----:B------:R-:W-:-:S13]  /*0cb0*/  PLOP3.LUT P0, PT, P0, P1, PT, 0x2f, 0xf2 ;  /* 0x0000000000f2781c */ /* 0x000fda0000702577 */
[----:B------:R-:W-:Y:S05]  /*0cc0*/  @P0 BRA `(.L_x_13) ;  /* 0x0000000000f80947 */ /* 0x000fea0003800000 */
[----:B------:R-:W-:Y:S02]  /*0cd0*/  ISETP.GE.AND P0, PT, R17, RZ, PT ;  /* 0x000000ff1100720c */ /* 0x000fe40003f06270 */
[----:B------:R-:W-:-:S11]  /*0ce0*/  ISETP.GE.AND P1, PT, R18, RZ, PT ;  /* 0x000000ff1200720c */ /* 0x000fd60003f26270 */
[----:B------:R-:W-:Y:S01]  /*0cf0*/  @P0 MOV R10, RZ ;  /* 0x000000ff000a0202 */ /* 0x000fe20000000f00 */
[----:B------:R-:W-:Y:S01]  /*0d00*/  @!P0 FFMA R15, R3, 1.84467440737095516160e+19, RZ ;  /* 0x5f800000030f8823 */ /* 0x000fe200000000ff */
[----:B------:R-:W-:Y:S01]  /*0d10*/  @!P0 MOV R10, 0xffffffc0 ;  /* 0xffffffc0000a8802 */ /* 0x000fe20000000f00 */
[----:B------:R-:W-:-:S03]  /*0d20*/  @!P1 FFMA R16, R0, 1.84467440737095516160e+19, RZ ;  /* 0x5f80000000109823 */ /* 0x000fc600000000ff */
[----:B------:R-:W-:-:S07]  /*0d30*/  @!P1 IADD3 R10, PT, PT, R10, 0x40, RZ ;  /* 0x000000400a0a9810 */ /* 0x000fce0007ffe0ff */
.L_x_9:
[----:B------:R-:W-:Y:S02]  /*0d40*/  LEA R3, R13, 0xc0800000, 0x17 ;  /* 0xc08000000d037811 */ /* 0x000fe400078eb8ff */
[----:B------:R-:W-:Y:S02]  /*0d50*/  IADD3 R14, PT, PT, R14, -0x7f, RZ ;  /* 0xffffff810e0e7810 */ /* 0x000fe40007ffe0ff */
[----:B------:R-:W-:Y:S02]  /*0d60*/  IADD3 R3, PT, PT, -R3, R16, RZ ;  /* 0x0000001003037210 */ /* 0x000fe40007ffe1ff */
[C---:B------:R-:W-:Y:S01]  /*0d70*/  IADD3 R13, PT, PT, R14.reuse, 0x7f, -R13 ;  /* 0x0000007f0e0d7810 */ /* 0x040fe20007ffe80d */
[----:B------:R-:W-:Y:S01]  /*0d80*/  IMAD R0, R14, -0x800000, R15 ;  /* 0xff8000000e007824 */ /* 0x000fe200078e020f */
[----:B------:R-:W0:Y:S01]  /*0d90*/  MUFU.RCP R16, R3 ;  /* 0x0000000300107308 */ /* 0x000e220000001000 */
[----:B------:R-:W-:Y:S01]  /*0da0*/  FADD.FTZ R17, -R3, -RZ ;  /* 0x800000ff03117221 */ /* 0x000fe20000010100 */
[----:B------:R-:W-:-:S03]  /*0db0*/  IADD3 R13, PT, PT, R13, R10, RZ ;  /* 0x0000000a0d0d7210 */ /* 0x000fc60007ffe0ff */
[----:B0-----:R-:W-:-:S04]  /*0dc0*/  FFMA R19, R16, R17, 1 ;  /* 0x3f80000010137423 */ /* 0x001fc80000000011 */
[----:B------:R-:W-:-:S04]  /*0dd0*/  FFMA R18, R16, R19, R16 ;  /* 0x0000001310127223 */ /* 0x000fc80000000010 */
[----:B------:R-:W-:-:S04]  /*0de0*/  FFMA R15, R0, R18, RZ ;  /* 0x00000012000f7223 */ /* 0x000fc800000000ff */
[----:B------:R-:W-:-:S04]  /*0df0*/  FFMA R16, R17, R15, R0 ;  /* 0x0000000f11107223 */ /* 0x000fc80000000000 */
[----:B------:R-:W-:-:S04]  /*0e00*/  FFMA R15, R18, R16, R15 ;  /* 0x00000010120f7223 */ /* 0x000fc8000000000f */
[----:B------:R-:W-:-:S04]  /*0e10*/  FFMA R16, R17, R15, R0 ;  /* 0x0000000f11107223 */ /* 0x000fc80000000000 */
[----:B------:R-:W-:-:S05]  /*0e20*/  FFMA R0, R18, R16, R15 ;  /* 0x0000001012007223 */ /* 0x000fca000000000f */
[----:B------:R-:W-:-:S04]  /*0e30*/  SHF.R.U32.HI R3, RZ, 0x17, R0 ;  /* 0x00000017ff037819 */ /* 0x000fc80000011600 */
[----:B------:R-:W-:-:S04]  /*0e40*/  LOP3.LUT R3, R3, 0xff, RZ, 0xc0, !PT ;  /* 0x000000ff03037812 */ /* 0x000fc800078ec0ff */
[----:B------:R-:W-:-:S04]  /*0e50*/  IADD3 R17, PT, PT, R3, R13, RZ ;  /* 0x0000000d03117210 */ /* 0x000fc80007ffe0ff */
[----:B------:R-:W-:-:S04]  /*0e60*/  IADD3 R3, PT, PT, R17, -0x1, RZ ;  /* 0xffffffff11037810 */ /* 0x000fc80007ffe0ff */
[----:B------:R-:W-:-:S13]  /*0e70*/  ISETP.GE.U32.AND P0, PT, R3, 0xfe, PT ;  /* 0x000000fe0300780c */ /* 0x000fda0003f06070 */
[----:B------:R-:W-:Y:S05]  /*0e80*/  @!P0 BRA `(.L_x_14) ;  /* 0x0000000000808947 */ /* 0x000fea0003800000 */
[----:B------:R-:W-:-:S13]  /*0e90*/  ISETP.GT.AND P0, PT, R17, 0xfe, PT ;  /* 0x000000fe1100780c */ /* 0x000fda0003f04270 */
[----:B------:R-:W-:Y:S05]  /*0ea0*/  @P0 BRA `(.L_x_15) ;  /* 0x00000000006c0947 */ /* 0x000fea0003800000 */
[----:B------:R-:W-:-:S13]  /*0eb0*/  ISETP.GE.AND P0, PT, R17, 0x1, PT ;  /* 0x000000011100780c */ /* 0x000fda0003f06270 */
[----:B------:R-:W-:Y:S05]  /*0ec0*/  @P0 BRA `(.L_x_16) ;  /* 0x0000000000980947 */ /* 0x000fea0003800000 */
[----:B------:R-:W-:Y:S02]  /*0ed0*/  ISETP.GE.AND P0, PT, R17, -0x18, PT ;  /* 0xffffffe81100780c */ /* 0x000fe40003f06270 */
[----:B------:R-:W-:-:S11]  /*0ee0*/  LOP3.LUT R0, R0, 0x80000000, RZ, 0xc0, !PT ;  /* 0x8000000000007812 */ /* 0x000fd600078ec0ff */
[----:B------:R-:W-:Y:S05]  /*0ef0*/  @!P0 BRA `(.L_x_16) ;  /* 0x00000000008c8947 */ /* 0x000fea0003800000 */
[CCC-:B------:R-:W-:Y:S01]  /*0f00*/  FFMA.RZ R3, R18.reuse, R16.reuse, R15.reuse ;  /* 0x0000001012037223 */ /* 0x1c0fe2000000c00f */
[C---:B------:R-:W-:Y:S01]  /*0f10*/  IADD3 R14, PT, PT, R17.reuse, 0x20, RZ ;  /* 0x00000020110e7810 */ /* 0x040fe20007ffe0ff */
[CCC-:B------:R-:W-:Y:S01]  /*0f20*/  FFMA.RM R10, R18.reuse, R16.reuse, R15.reuse ;  /* 0x00000010120a7223 */ /* 0x1c0fe2000000400f */
[----:B------:R-:W-:Y:S02]  /*0f30*/  ISETP.NE.AND P2, PT, R17, RZ, PT ;  /* 0x000000ff1100720c */ /* 0x000fe40003f45270 */
[----:B------:R-:W-:Y:S01]  /*0f40*/  LOP3.LUT R13, R3, 0x7fffff, RZ, 0xc0, !PT ;  /* 0x007fffff030d7812 */ /* 0x000fe200078ec0ff */
[----:B------:R-:W-:Y:S01]  /*0f50*/  FFMA.RP R3, R18, R16, R15 ;  /* 0x0000001012037223 */ /* 0x000fe2000000800f */
[----:B------:R-:W-:Y:S02]  /*0f60*/  ISETP.NE.AND P1, PT, R17, RZ, PT ;  /* 0x000000ff1100720c */ /* 0x000fe40003f25270 */
[----:B------:R-:W-:Y:S02]  /*0f70*/  LOP3.LUT R13, R13, 0x800000, RZ, 0xfc, !PT ;  /* 0x008000000d0d7812 */ /* 0x000fe400078efcff */
[----:B------:R-:W-:-:S02]  /*0f80*/  IADD3 R15, PT, PT, -R17, RZ, RZ ;  /* 0x000000ff110f7210 */ /* 0x000fc40007ffe1ff */
[----:B------:R-:W-:Y:S02]  /*0f90*/  SHF.L.U32 R14, R13, R14, RZ ;  /* 0x0000000e0d0e7219 */ /* 0x000fe400000006ff */
[----:B------:R-:W-:Y:S02]  /*0fa0*/  FSETP.NEU.FTZ.AND P0, PT, R3, R10, PT ;  /* 0x0000000a0300720b */ /* 0x000fe40003f1d000 */
[----:B------:R-:W-:Y:S02]  /*0fb0*/  SEL R10, R15, RZ, P2 ;  /* 0x000000ff0f0a7207 */ /* 0x000fe40001000000 */
[----:B------:R-:W-:Y:S02]  /*0fc0*/  ISETP.NE.AND P1, PT, R14, RZ, P1 ;  /* 0x000000ff0e00720c */ /* 0x000fe40000f25270 */
[----:B------:R-:W-:Y:S02]  /*0fd0*/  SHF.R.U32.HI R10, RZ, R10, R13 ;  /* 0x0000000aff0a7219 */ /* 0x000fe4000001160d */
[----:B------:R-:W-:-:S02]  /*0fe0*/  PLOP3.LUT P0, PT, P0, P1, PT, 0xf8, 0x8f ;  /* 0x00000000008f781c */ /* 0x000fc40000703f70 */
[----:B------:R-:W-:Y:S02]  /*0ff0*/  SHF.R.U32.HI R14, RZ, 0x1, R10 ;  /* 0x00000001ff0e7819 */ /* 0x000fe4000001160a */
[----:B------:R-:W-:-:S04]  /*1000*/  SEL R3, RZ, 0x1, !P0 ;  /* 0x00000001ff037807 */ /* 0x000fc80004000000 */
[----:B------:R-:W-:-:S04]  /*1010*/  LOP3.LUT R3, R3, 0x1, R14, 0xf8, !PT ;  /* 0x0000000103037812 */ /* 0x000fc800078ef80e */
[----:B------:R-:W-:-:S04]  /*1020*/  LOP3.LUT R3, R3, R10, RZ, 0xc0, !PT ;  /* 0x0000000a03037212 */ /* 0x000fc800078ec0ff */
[----:B------:R-:W-:-:S04]  /*1030*/  IADD3 R3, PT, PT, R14, R3, RZ ;  /* 0x000000030e037210 */ /* 0x000fc80007ffe0ff */
[----:B------:R-:W-:Y:S01]  /*1040*/  LOP3.LUT R0, R3, R0, RZ, 0xfc, !PT ;  /* 0x0000000003007212 */ /* 0x000fe200078efcff */
[----:B------:R-:W-:Y:S06]  /*1050*/  BRA `(.L_x_16) ;  /* 0x0000000000347947 */ /* 0x000fec0003800000 */
.L_x_15:
[----:B------:R-:W-:-:S04]  /*1060*/  LOP3.LUT R0, R0, 0x80000000, RZ, 0xc0, !PT ;  /* 0x8000000000007812 */ /* 0x000fc800078ec0ff */
[----:B------:R-:W-:Y:S01]  /*1070*/  LOP3.LUT R0, R0, 0x7f800000, RZ, 0xfc, !PT ;  /* 0x7f80000000007812 */ /* 0x000fe200078efcff */
[----:B------:R-:W-:Y:S06]  /*1080*/  BRA `(.L_x_16) ;  /* 0x0000000000287947 */ /* 0x000fec0003800000 */
.L_x_14:
[----:B------:R-:W-:Y:S01]  /*1090*/  LEA R0, R13, R0, 0x17 ;  /* 0x000000000d007211 */ /* 0x000fe200078eb8ff */
[----:B------:R-:W-:Y:S06]  /*10a0*/  BRA `(.L_x_16) ;  /* 0x0000000000207947 */ /* 0x000fec0003800000 */
.L_x_13:
[----:B------:R-:W-:-:S04]  /*10b0*/  LOP3.LUT R0, R16, 0x80000000, R15, 0x48, !PT ;  /* 0x8000000010007812 */ /* 0x000fc800078e480f */
[----:B------:R-:W-:Y:S01]  /*10c0*/  LOP3.LUT R0, R0, 0x7f800000, RZ, 0xfc, !PT ;  /* 0x7f80000000007812 */ /* 0x000fe200078efcff */
[----:B------:R-:W-:Y:S06]  /*10d0*/  BRA `(.L_x_16) ;  /* 0x0000000000147947 */ /* 0x000fec0003800000 */
.L_x_12:
[----:B------:R-:W-:Y:S01]  /*10e0*/  LOP3.LUT R0, R16, 0x80000000, R15, 0x48, !PT ;  /* 0x8000000010007812 */ /* 0x000fe200078e480f */
[----:B------:R-:W-:Y:S06]  /*10f0*/  BRA `(.L_x_16) ;  /* 0x00000000000c7947 */ /* 0x000fec0003800000 */
.L_x_11:
[----:B------:R-:W0:Y:S01]  /*1100*/  MUFU.RSQ R0, -QNAN ;  /* 0xffc0000000007908 */ /* 0x000e220000001400 */
[----:B------:R-:W-:Y:S05]  /*1110*/  BRA `(.L_x_16) ;  /* 0x0000000000047947 */ /* 0x000fea0003800000 */
.L_x_10:
[----:B------:R-:W-:-:S07]  /*1120*/  FADD.FTZ R0, R3, R0 ;  /* 0x0000000003007221 */ /* 0x000fce0000010000 */
.L_x_16:
[----:B------:R-:W-:Y:S01]  /*1130*/  HFMA2 R15, -RZ, RZ, 0, 0 ;  /* 0x00000000ff0f7431 */ /* 0x000fe200000001ff */
[----:B------:R-:W-:-:S04]  /*1140*/  MOV R14, R8 ;  /* 0x00000008000e7202 */ /* 0x000fc80000000f00 */
[----:B0-----:R-:W-:Y:S05]  /*1150*/  RET.REL.NODEC R14 `(_Z14ParticleKernel7Species4Grid) ;  /* 0xffffffec0ea87950 */ /* 0x001fea0003c3ffff */
.L_x_17:
[----:B------:R-:W-:-:S00]  /*1160*/  BRA `(.L_x_17) ;  /* 0xfffffffc00fc7947 */ /* 0x000fc0000383ffff */
[----:B------:R-:W-:-:S00]  /*1170*/  NOP ;  /* 0x0000000000007918 */ /* 0x000fc00000000000 */
        /* <DEDUP_REMOVED lines=8> */
.L_x_57:


//--------------------- .text._Z19InitialVelocityStep7Species4Grid --------------------------
	.section	.text._Z19InitialVelocityStep7Species4Grid,"ax",@progbits
	.align	128
        .global         _Z19InitialVelocityStep7Species4Grid
        .type           _Z19InitialVelocityStep7Species4Grid,@function
        .size           _Z19InitialVelocityStep7Species4Grid,(.L_x_58 - _Z19InitialVelocityStep7Species4Grid)
        .other          _Z19InitialVelocityStep7Species4Grid,@"STO_CUDA_ENTRY STV_DEFAULT"
_Z19InitialVelocityStep7Species4Grid:
.text._Z19InitialVelocityStep7Species4Grid:
[----:B------:R-:W-:Y:S01]  /*0000*/  LDC R1, c[0x0][0x37c] ;  /* 0x0000df00ff017b82 */ /* 0x000fe20000000800 */
[----:B------:R-:W0:Y:S07]  /*0010*/  S2R R3, SR_CTAID.X ;  /* 0x0000000000037919 */ /* 0x000e2e0000002500 */
[----:B------:R-:W1:Y:S01]  /*0020*/  LDC.64 R6, c[0x0][0x390] ;  /* 0x0000e400ff067b82 */ /* 0x000e620000000a00 */
[----:B------:R-:W0:Y:S01]  /*0030*/  LDCU UR6, c[0x0][0x360] ;  /* 0x00006c00ff0677ac */ /* 0x000e220008000800 */
[----:B------:R-:W0:Y:S01]  /*0040*/  S2R R0, SR_TID.X ;  /* 0x0000000000007919 */ /* 0x000e220000002100 */
[----:B------:R-:W2:Y:S05]  /*0050*/  LDCU.64 UR4, c[0x0][0x358] ;  /* 0x00006b00ff0477ac */ /* 0x000eaa0008000a00 */
[----:B------:R-:W3:Y:S08]  /*0060*/  LDC.64 R16, c[0x0][0x3c8] ;  /* 0x0000f200ff107b82 */ /* 0x000ef00000000a00 */
[----:B------:R-:W4:Y:S01]  /*0070*/  LDC.64 R4, c[0x0][0x3d0] ;  /* 0x0000f400ff047b82 */ /* 0x000f220000000a00 */
[----:B0-----:R-:W-:-:S04]  /*0080*/  IMAD R3, R3, UR6, R0 ;  /* 0x0000000603037c24 */ /* 0x001fc8000f8e0200 */
[----:B-1----:R-:W-:-:S03]  /*0090*/  IMAD.WIDE R6, R3, 0x18, R6 ;  /* 0x0000001803067825 */ /* 0x002fc600078e0206 */
[----:B------:R-:W0:Y:S02]  /*00a0*/  LDC.64 R2, c[0x0][0x3d8] ;  /* 0x0000f600ff027b82 */ /* 0x000e240000000a00 */
[----:B--2---:R-:W2:Y:S04]  /*00b0*/  LDG.E R0, desc[UR4][R6.64] ;  /* 0x0000000406007981 */ /* 0x004ea8000c1e1900 */
[----:B------:R-:W5:Y:S04]  /*00c0*/  LDG.E R11, desc[UR4][R6.64+0x4] ;  /* 0x00000404060b7981 */ /* 0x000f68000c1e1900 */
[----:B------:R-:W5:Y:S01]  /*00d0*/  LDG.E R10, desc[UR4][R6.64+0x8] ;  /* 0x00000804060a7981 */ /* 0x000f62000c1e1900 */
[----:B--2---:R-:W-:-:S06]  /*00e0*/  FMUL R8, R0, 16 ;  /* 0x4180000000087820 */ /* 0x004fcc0000400000 */
[----:B------:R-:W1:Y:S02]  /*00f0*/  F2I.TRUNC.NTZ R8, R8 ;  /* 0x0000000800087305 */ /* 0x000e64000020f100 */
[----:B-1----:R-:W-:Y:S02]  /*0100*/  IADD3 R12, PT, PT, R8, 0x1, RZ ;  /* 0x00000001080c7810 */ /* 0x002fe40007ffe0ff */
[----:B------:R-:W-:Y:S02]  /*0110*/  SHF.R.S32.HI R9, RZ, 0x1f, R8 ;  /* 0x0000001fff097819 */ /* 0x000fe40000011408 */
[----:B------:R-:W-:Y:S02]  /*0120*/  SHF.R.S32.HI R13, RZ, 0x1f, R12 ;  /* 0x0000001fff0d7819 */ /* 0x000fe4000001140c */
[----:B------:R-:W-:Y:S02]  /*0130*/  LEA.HI R9, R9, R8, RZ, 0x4 ;  /* 0x0000000809097211 */ /* 0x000fe400078f20ff */
[----:B------:R-:W-:-:S02]  /*0140*/  LEA.HI R13, R13, R12, RZ, 0x4 ;  /* 0x0000000c0d0d7211 */ /* 0x000fc400078f20ff */
[----:B------:R-:W-:Y:S02]  /*0150*/  LOP3.LUT R9, R9, 0xfffffff0, RZ, 0xc0, !PT ;  /* 0xfffffff009097812 */ /* 0x000fe400078ec0ff */
[----:B------:R-:W-:Y:S02]  /*0160*/  LOP3.LUT R13, R13, 0xfffffff0, RZ, 0xc0, !PT ;  /* 0xfffffff00d0d7812 */ /* 0x000fe400078ec0ff */
[----:B------:R-:W-:Y:S02]  /*0170*/  IADD3 R9, PT, PT, R8, -R9, RZ ;  /* 0x8000000908097210 */ /* 0x000fe40007ffe0ff */
[----:B------:R-:W-:-:S03]  /*0180*/  IADD3 R25, PT, PT, R12, -R13, RZ ;  /* 0x8000000d0c197210 */ /* 0x000fc60007ffe0ff */
[----:B---3--:R-:W-:-:S04]  /*0190*/  IMAD.WIDE R22, R9, 0x4, R16 ;  /* 0x0000000409167825 */ /* 0x008fc800078e0210 */
[----:B----4-:R-:W-:Y:S01]  /*01a0*/  IMAD.WIDE R18, R9, 0x4, R4 ;  /* 0x0000000409127825 */ /* 0x010fe200078e0204 */
[----:B------:R1:W2:Y:S03]  /*01b0*/  LDG.E R12, desc[UR4][R22.64] ;  /* 0x00000004160c7981 */ /* 0x0002a6000c1e1900 */
[C---:B------:R-:W-:Y:S01]  /*01c0*/  IMAD.WIDE R16, R25.reuse, 0x4, R16 ;  /* 0x0000000419107825 */ /* 0x040fe200078e0210 */
[----:B------:R3:W4:Y:S03]  /*01d0*/  LDG.E R13, desc[UR4][R18.64] ;  /* 0x00000004120d7981 */ /* 0x000726000c1e1900 */
[----:B------:R-:W-:-:S04]  /*01e0*/  IMAD.WIDE R4, R25, 0x4, R4 ;  /* 0x0000000419047825 */ /* 0x000fc800078e0204 */
[--C-:B0-----:R-:W-:Y:S02]  /*01f0*/  IMAD.WIDE R24, R25, 0x4, R2.reuse ;  /* 0x0000000419187825 */ /* 0x101fe400078e0202 */
[----:B------:R0:W4:Y:S02]  /*0200*/  LDG.E R5, desc[UR4][R4.64] ;  /* 0x0000000404057981 */ /* 0x000124000c1e1900 */
[----:B------:R-:W-:Y:S02]  /*0210*/  IMAD.WIDE R20, R9, 0x4, R2 ;  /* 0x0000000409147825 */ /* 0x000fe400078e0202 */
[----:B------:R0:W4:Y:S04]  /*0220*/  LDG.E R3, desc[UR4][R16.64] ;  /* 0x0000000410037981 */ /* 0x000128000c1e1900 */
[----:B------:R-:W4:Y:S04]  /*0230*/  LDG.E R15, desc[UR4][R24.64] ;  /* 0x00000004180f7981 */ /* 0x000f28000c1e1900 */
[----:B------:R4:W4:Y:S01]  /*0240*/  LDG.E R14, desc[UR4][R20.64] ;  /* 0x00000004140e7981 */ /* 0x000922000c1e1900 */
[----:B-----5:R-:W-:Y:S01]  /*0250*/  FMUL R2, R11, 16 ;  /* 0x418000000b027820 */ /* 0x020fe20000400000 */
[----:B-1----:R-:W-:-:S05]  /*0260*/  FMUL R22, R10, 16 ;  /* 0x418000000a167820 */ /* 0x002fca0000400000 */
[----:B------:R-:W1:Y:S01]  /*0270*/  F2I.TRUNC.NTZ R2, R2 ;  /* 0x0000000200027305 */ /* 0x000e62000020f100 */
[----:B---3--:R-:W-:Y:S02]  /*0280*/  I2FP.F32.S32 R19, R8 ;  /* 0x0000000800137245 */ /* 0x008fe40000201400 */
[----:B------:R-:W3:Y:S05]  /*0290*/  LDC.64 R8, c[0x0][0x380] ;  /* 0x0000e000ff087b82 */ /* 0x000eea0000000a00 */
[----:B------:R-:W5:Y:S01]  /*02a0*/  F2I.TRUNC.NTZ R22, R22 ;  /* 0x0000001600167305 */ /* 0x000f62000020f100 */
[----:B------:R-:W-:Y:S01]  /*02b0*/  FFMA R19, R19, -0.0625, R0 ;  /* 0xbd80000013137823 */ /* 0x000fe20000000000 */
[----:B-1----:R-:W-:-:S03]  /*02c0*/  I2FP.F32.S32 R18, R2 ;  /* 0x0000000200127245 */ /* 0x002fc60000201400 */
[----:B------:R-:W-:Y:S02]  /*02d0*/  FMUL R0, R19, 16 ;  /* 0x4180000013007820 */ /* 0x000fe40000400000 */
[----:B0-----:R-:W-:Y:S01]  /*02e0*/  FFMA R4, R18, -0.0625, R11 ;  /* 0xbd80000012047823 */ /* 0x001fe2000000000b */
[----:B-----5:R-:W-:Y:S01]  /*02f0*/  I2FP.F32.S32 R17, R22 ;  /* 0x0000001600117245 */ /* 0x020fe20000201400 */
[----:B------:R-:W-:Y:S02]  /*0300*/  FADD R11, -R0, 1 ;  /* 0x3f800000000b7421 */ /* 0x000fe40000000100 */
[----:B------:R-:W-:Y:S02]  /*0310*/  FMUL R4, R4, 16 ;  /* 0x4180000004047820 */ /* 0x000fe40000400000 */
[----:B------:R-:W-:-:S04]  /*0320*/  FFMA R2, R17, -0.0625, R10 ;  /* 0xbd80000011027823 */ /* 0x000fc8000000000a */
[----:B------:R-:W-:Y:S01]  /*0330*/  FMUL R2, R2, 16 ;  /* 0x4180000002027820 */ /* 0x000fe20000400000 */
[C---:B--2---:R-:W-:Y:S01]  /*0340*/  FMUL R19, R11.reuse, R12 ;  /* 0x0000000c0b137220 */ /* 0x044fe20000400000 */
[----:B------:R-:W-:Y:S01]  /*0350*/  FADD R12, -R4, 1 ;  /* 0x3f800000040c7421 */ /* 0x000fe20000000100 */
[----:B----4-:R-:W-:-:S03]  /*0360*/  FMUL R21, R11, R13 ;  /* 0x0000000d0b157220 */ /* 0x010fc60000400000 */
[----:B------:R-:W-:Y:S01]  /*0370*/  FMUL R10, R12, R19 ;  /* 0x000000130c0a7220 */ /* 0x000fe20000400000 */
[C---:B------:R-:W-:Y:S01]  /*0380*/  FMUL R17, R0.reuse, R5 ;  /* 0x0000000500117220 */ /* 0x040fe20000400000 */
[C---:B------:R-:W-:Y:S01]  /*0390*/  FMUL R23, R0.reuse, R3 ;  /* 0x0000000300177220 */ /* 0x040fe20000400000 */
[----:B------:R-:W-:Y:S01]  /*03a0*/  FMUL R29, R0, R15 ;  /* 0x0000000f001d7220 */ /* 0x000fe20000400000 */
[----:B------:R-:W-:Y:S02]  /*03b0*/  FADD R0, -R2, 1 ;  /* 0x3f80000002007421 */ /* 0x000fe40000000100 */
[----:B------:R-:W-:Y:S01]  /*03c0*/  FMUL R25, R12, R23 ;  /* 0x000000170c197220 */ /* 0x000fe20000400000 */
[----:B------:R-:W-:Y:S01]  /*03d0*/  FMUL R13, R11, R14 ;  /* 0x0000000e0b0d7220 */ /* 0x000fe20000400000 */
[-C--:B------:R-:W-:Y:S01]  /*03e0*/  FFMA R27, R0, R10.reuse, RZ ;  /* 0x0000000a001b7223 */ /* 0x080fe200000000ff */
[----:B------:R-:W-:Y:S01]  /*03f0*/  FMUL R3, R12, R21 ;  /* 0x000000150c037220 */ /* 0x000fe20000400000 */
[----:B------:R-:W-:Y:S01]  /*0400*/  FMUL R15, R4, R19 ;  /* 0x00000013040f7220 */ /* 0x000fe20000400000 */
[----:B------:R-:W-:Y:S01]  /*0410*/  FMUL R5, R12, R13 ;  /* 0x0000000d0c057220 */ /* 0x000fe20000400000 */
[----:B------:R-:W-:Y:S01]  /*0420*/  FMUL R19, R4, R21 ;  /* 0x0000001504137220 */ /* 0x000fe20000400000 */
[----:B------:R-:W-:Y:S01]  /*0430*/  FFMA R14, R0, R25, R27 ;  /* 0x00000019000e7223 */ /* 0x000fe2000000001b */
[C---:B------:R-:W-:Y:S01]  /*0440*/  FMUL R21, R12.reuse, R17 ;  /* 0x000000110c157220 */ /* 0x040fe20000400000 */
[----:B------:R-:W-:Y:S01]  /*0450*/  FMUL R27, R12, R29 ;  /* 0x0000001d0c1b7220 */ /* 0x000fe20000400000 */
[C---:B------:R-:W-:Y:S01]  /*0460*/  FFMA R12, R0.reuse, R3, RZ ;  /* 0x00000003000c7223 */ /* 0x040fe200000000ff */
[----:B------:R-:W-:Y:S01]  /*0470*/  FFMA R16, R0, R5, RZ ;  /* 0x0000000500107223 */ /* 0x000fe200000000ff */
[----:B------:R-:W-:Y:S01]  /*0480*/  FMUL R13, R4, R13 ;  /* 0x0000000d040d7220 */ /* 0x000fe20000400000 */
[C---:B------:R-:W-:Y:S01]  /*0490*/  FFMA R14, R0.reuse, R15, R14 ;  /* 0x0000000f000e7223 */ /* 0x040fe2000000000e */
[C---:B------:R-:W-:Y:S01]  /*04a0*/  FFMA R12, R0.reuse, R21, R12 ;  /* 0x00000015000c7223 */ /* 0x040fe2000000000c */
[----:B------:R-:W-:Y:S01]  /*04b0*/  FFMA R16, R0, R27, R16 ;  /* 0x0000001b00107223 */ /* 0x000fe20000000010 */
[----:B---3--:R-:W0:Y:S01]  /*04c0*/  MUFU.RCP R11, R8 ;  /* 0x00000008000b7308 */ /* 0x008e220000001000 */
[----:B------:R-:W-:Y:S01]  /*04d0*/  FFMA R14, R2, R10, R14 ;  /* 0x0000000a020e7223 */ /* 0x000fe2000000000e */
[C---:B------:R-:W-:Y:S01]  /*04e0*/  FFMA R12, R0.reuse, R19, R12 ;  /* 0x00000013000c7223 */ /* 0x040fe2000000000c */
[----:B------:R-:W-:Y:S01]  /*04f0*/  FFMA R16, R0, R13, R16 ;  /* 0x0000000d00107223 */ /* 0x000fe20000000010 */
[C---:B------:R-:W-:Y:S01]  /*0500*/  FMUL R23, R4.reuse, R23 ;  /* 0x0000001704177220 */ /* 0x040fe20000400000 */
[C---:B------:R-:W-:Y:S01]  /*0510*/  FMUL R17, R4.reuse, R17 ;  /* 0x0000001104117220 */ /* 0x040fe20000400000 */
[----:B------:R-:W-:Y:S01]  /*0520*/  FMUL R29, R4, R29 ;  /* 0x0000001d041d7220 */ /* 0x000fe20000400000 */
[C---:B------:R-:W-:Y:S01]  /*0530*/  FFMA R12, R2.reuse, R3, R12 ;  /* 0x00000003020c7223 */ /* 0x040fe2000000000c */
[----:B------:R-:W-:Y:S01]  /*0540*/  FFMA R16, R2, R5, R16 ;  /* 0x0000000502107223 */ /* 0x000fe20000000010 */
[----:B------:R-:W-:-:S02]  /*0550*/  FFMA R3, R0, R23, R14 ;  /* 0x0000001700037223 */ /* 0x000fc4000000000e */
[C---:B------:R-:W-:Y:S01]  /*0560*/  FFMA R12, R0.reuse, R17, R12 ;  /* 0x00000011000c7223 */ /* 0x040fe2000000000c */
[----:B------:R-:W-:Y:S01]  /*0570*/  FFMA R16, R0, R29, R16 ;  /* 0x0000001d00107223 */ /* 0x000fe20000000010 */
[----:B------:R-:W-:Y:S01]  /*0580*/  FFMA R0, R2, R25, R3 ;  /* 0x0000001902007223 */ /* 0x000fe20000000003 */
[----:B------:R-:W-:Y:S01]  /*0590*/  FMUL R3, R9, 0.0049999998882412910461 ;  /* 0x3ba3d70a09037820 */ /* 0x000fe20000400000 */
[----:B0-----:R-:W-:-:S03]  /*05a0*/  FFMA R4, R11, -R8, 1 ;  /* 0x3f8000000b047423 */ /* 0x001fc60000000808 */
[----:B------:R-:W0:Y:S01]  /*05b0*/  FCHK P0, R3, R8 ;  /* 0x0000000803007302 */ /* 0x000e220000000000 */
[----:B------:R-:W-:Y:S01]  /*05c0*/  FFMA R4, R11, R4, R11 ;  /* 0x000000040b047223 */ /* 0x000fe2000000000b */
[C---:B------:R-:W-:Y:S01]  /*05d0*/  FFMA R12, R2.reuse, R21, R12 ;  /* 0x00000015020c7223 */ /* 0x040fe2000000000c */
[C---:B------:R-:W-:Y:S02]  /*05e0*/  FFMA R16, R2.reuse, R27, R16 ;  /* 0x0000001b02107223 */ /* 0x040fe40000000010 */
        /* <DEDUP_REMOVED lines=9> */
[----:B0-----:R-:W-:Y:S06]  /*0680*/  @!P0 BRA `(.L_x_18) ;  /* 0x00000000000c8947 */ /* 0x001fec0003800000 */
[----:B------:R-:W-:-:S07]  /*0690*/  MOV R4, 0x6b0 ;  /* 0x000006b000047802 */ /* 0x000fce0000000f00 */
[----:B------:R-:W-:Y:S05]  /*06a0*/  CALL.REL.NOINC `($__internal_1_$__cuda_sm3x_div_rn_noftz_f32_slowpath) ;  /* 0x00000000002c7944 */ /* 0x000fea0003c00000 */
[----:B------:R-:W-:-:S07]  /*06b0*/  MOV R4, R0 ;  /* 0x0000000000047202 */ /* 0x000fce0000000f00 */
.L_x_18:
[----:B------:R-:W2:Y:S04]  /*06c0*/  LDG.E R0, desc[UR4][R6.64+0xc] ;  /* 0x00000c0406007981 */ /* 0x000ea8000c1e1900 */
[----:B------:R-:W3:Y:S04]  /*06d0*/  LDG.E R8, desc[UR4][R6.64+0x10] ;  /* 0x0000100406087981 */ /* 0x000ee8000c1e1900 */
[----:B------:R-:W4:Y:S01]  /*06e0*/  LDG.E R3, desc[UR4][R6.64+0x14] ;  /* 0x0000140406037981 */ /* 0x000f22000c1e1900 */
[-C--:B--2---:R-:W-:Y:S01]  /*06f0*/  FFMA R23, R23, -R4.reuse, R0 ;  /* 0x8000000417177223 */ /* 0x084fe20000000000 */
[----:B---3--:R-:W-:-:S04]  /*0700*/  FFMA R17, R17, -R4, R8 ;  /* 0x8000000411117223 */ /* 0x008fc80000000008 */
[----:B------:R-:W-:Y:S01]  /*0710*/  STG.E desc[UR4][R6.64+0xc], R23 ;  /* 0x00000c1706007986 */ /* 0x000fe2000c101904 */
[----:B----4-:R-:W-:-:S03]  /*0720*/  FFMA R3, R2, -R4, R3 ;  /* 0x8000000402037223 */ /* 0x010fc60000000003 */
[----:B------:R-:W-:Y:S04]  /*0730*/  STG.E desc[UR4][R6.64+0x10], R17 ;  /* 0x0000101106007986 */ /* 0x000fe8000c101904 */
[----:B------:R-:W-:Y:S01]  /*0740*/  STG.E desc[UR4][R6.64+0x14], R3 ;  /* 0x0000140306007986 */ /* 0x000fe2000c101904 */
[----:B------:R-:W-:Y:S05]  /*0750*/  EXIT ;  /* 0x000000000000794d */ /* 0x000fea0003800000 */
        .weak           $__internal_1_$__cuda_sm3x_div_rn_noftz_f32_slowpath
        .type           $__internal_1_$__cuda_sm3x_div_rn_noftz_f32_slowpath,@function
        .size           $__internal_1_$__cuda_sm3x_div_rn_noftz_f32_slowpath,(.L_x_58 - $__internal_1_$__cuda_sm3x_div_rn_noftz_f32_slowpath)
$__internal_1_$__cuda_sm3x_div_rn_noftz_f32_slowpath:
        /* <DEDUP_REMOVED lines=36> */
.L_x_19:
        /* <DEDUP_REMOVED lines=29> */
[CCC-:B------:R-:W-:Y:S01]  /*0b70*/  FFMA.RM R8, R12.reuse, R10.reuse, R15.reuse ;  /* 0x0000000a0c087223 */ /* 0x1c0fe2000000400f */
[C---:B------:R-:W-:Y:S02]  /*0b80*/  ISETP.NE.AND P2, PT, R9.reuse, RZ, PT ;  /* 0x000000ff0900720c */ /* 0x040fe40003f45270 */
[----:B------:R-:W-:Y:S02]  /*0b90*/  ISETP.NE.AND P1, PT, R9, RZ, PT ;  /* 0x000000ff0900720c */ /* 0x000fe40003f25270 */
[----:B------:R-:W-:Y:S01]  /*0ba0*/  LOP3.LUT R5, R3, 0x7fffff, RZ, 0xc0, !PT ;  /* 0x007fffff03057812 */ /* 0x000fe200078ec0ff */
[----:B------:R-:W-:Y:S01]  /*0bb0*/  FFMA.RP R3, R12, R10, R15 ;  /* 0x0000000a0c037223 */ /* 0x000fe2000000800f */
[----:B------:R-:W-:Y:S02]  /*0bc0*/  IADD3 R10, PT, PT, R9, 0x20, RZ ;  /* 0x00000020090a7810 */ /* 0x000fe40007ffe0ff */
[----:B------:R-:W-:-:S02]  /*0bd0*/  LOP3.LUT R5, R5, 0x800000, RZ, 0xfc, !PT ;  /* 0x0080000005057812 */ /* 0x000fc400078efcff */
[----:B------:R-:W-:Y:S02]  /*0be0*/  IADD3 R9, PT, PT, -R9, RZ, RZ ;  /* 0x000000ff09097210 */ /* 0x000fe40007ffe1ff */
[----:B------:R-:W-:Y:S02]  /*0bf0*/  SHF.L.U32 R10, R5, R10, RZ ;  /* 0x0000000a050a7219 */ /* 0x000fe400000006ff */
[----:B------:R-:W-:Y:S02]  /*0c00*/  FSETP.NEU.FTZ.AND P0, PT, R3, R8, PT ;  /* 0x000000080300720b */ /* 0x000fe40003f1d000 */
[----:B------:R-:W-:Y:S02]  /*0c10*/  SEL R8, R9, RZ, P2 ;  /* 0x000000ff09087207 */ /* 0x000fe40001000000 */
[----:B------:R-:W-:Y:S02]  /*0c20*/  ISETP.NE.AND P1, PT, R10, RZ, P1 ;  /* 0x000000ff0a00720c */ /* 0x000fe40000f25270 */
[----:B------:R-:W-:-:S02]  /*0c30*/  SHF.R.U32.HI R8, RZ, R8, R5 ;  /* 0x00000008ff087219 */ /* 0x000fc40000011605 */
[----:B------:R-:W-:Y:S02]  /*0c40*/  PLOP3.LUT P0, PT, P0, P1, PT, 0xf8, 0x8f ;  /* 0x00000000008f781c */ /* 0x000fe40000703f70 */
[----:B------:R-:W-:Y:S02]  /*0c50*/  SHF.R.U32.HI R10, RZ, 0x1, R8 ;  /* 0x00000001ff0a7819 */ /* 0x000fe40000011608 */
[----:B------:R-:W-:-:S04]  /*0c60*/  SEL R3, RZ, 0x1, !P0 ;  /* 0x00000001ff037807 */ /* 0x000fc80004000000 */
[----:B------:R-:W-:-:S04]  /*0c70*/  LOP3.LUT R3, R3, 0x1, R10, 0xf8, !PT ;  /* 0x0000000103037812 */ /* 0x000fc800078ef80a */
[----:B------:R-:W-:-:S04]  /*0c80*/  LOP3.LUT R3, R3, R8, RZ, 0xc0, !PT ;  /* 0x0000000803037212 */ /* 0x000fc800078ec0ff */
[----:B------:R-:W-:-:S04]  /*0c90*/  IADD3 R3, PT, PT, R10, R3, RZ ;  /* 0x000000030a037210 */ /* 0x000fc80007ffe0ff */
[----:B------:R-:W-:Y:S01]  /*0ca0*/  LOP3.LUT R0, R3, R0, RZ, 0xfc, !PT ;  /* 0x0000000003007212 */ /* 0x000fe200078efcff */
[----:B------:R-:W-:Y:S06]  /*0cb0*/  BRA `(.L_x_26) ;  /* 0x0000000000347947 */ /* 0x000fec0003800000 */
.L_x_25:
[----:B------:R-:W-:-:S04]  /*0cc0*/  LOP3.LUT R0, R0, 0x80000000, RZ, 0xc0, !PT ;  /* 0x8000000000007812 */ /* 0x000fc800078ec0ff */
[----:B------:R-:W-:Y:S01]  /*0cd0*/  LOP3.LUT R0, R0, 0x7f800000, RZ, 0xfc, !PT ;  /* 0x7f80000000007812 */ /* 0x000fe200078efcff */
[----:B------:R-:W-:Y:S06]  /*0ce0*/  BRA `(.L_x_26) ;  /* 0x0000000000287947 */ /* 0x000fec0003800000 */
.L_x_24:
[----:B------:R-:W-:Y:S01]  /*0cf0*/  LEA R0, R8, R0, 0x17 ;  /* 0x0000000008007211 */ /* 0x000fe200078eb8ff */
[----:B------:R-:W-:Y:S06]  /*0d00*/  BRA `(.L_x_26) ;  /* 0x0000000000207947 */ /* 0x000fec0003800000 */
.L_x_23:
[----:B------:R-:W-:-:S04]  /*0d10*/  LOP3.LUT R0, R11, 0x80000000, R10, 0x48, !PT ;  /* 0x800000000b007812 */ /* 0x000fc800078e480a */
[----:B------:R-:W-:Y:S01]  /*0d20*/  LOP3.LUT R0, R0, 0x7f800000, RZ, 0xfc, !PT ;  /* 0x7f80000000007812 */ /* 0x000fe200078efcff */
[----:B------:R-:W-:Y:S06]  /*0d30*/  BRA `(.L_x_26) ;  /* 0x0000000000147947 */ /* 0x000fec0003800000 */
.L_x_22:
[----:B------:R-:W-:Y:S01]  /*0d40*/  LOP3.LUT R0, R11, 0x80000000, R10, 0x48, !PT ;  /* 0x800000000b007812 */ /* 0x000fe200078e480a */
[----:B------:R-:W-:Y:S06]  /*0d50*/  BRA `(.L_x_26) ;  /* 0x00000000000c7947 */ /* 0x000fec0003800000 */
.L_x_21:
[----:B------:R-:W0:Y:S01]  /*0d60*/  MUFU.RSQ R0, -QNAN ;  /* 0xffc0000000007908 */ /* 0x000e220000001400 */
[----:B------:R-:W-:Y:S05]  /*0d70*/  BRA `(.L_x_26) ;  /* 0x0000000000047947 */ /* 0x000fea0003800000 */
.L_x_20:
[----:B------:R-:W-:-:S07]  /*0d80*/  FADD.FTZ R0, R3, R0 ;  /* 0x0000000003007221 */ /* 0x000fce0000010000 */
.L_x_26:
[----:B------:R-:W-:-:S04]  /*0d90*/  HFMA2 R5, -RZ, RZ, 0, 0 ;  /* 0x00000000ff057431 */ /* 0x000fc800000001ff */
[----:B0-----:R-:W-:Y:S05]  /*0da0*/  RET.REL.NODEC R4 `(_Z19InitialVelocityStep7Species4Grid) ;  /* 0xfffffff004947950 */ /* 0x001fea0003c3ffff */
.L_x_27:
        /* <DEDUP_REMOVED lines=13> */
.L_x_58:


//--------------------- .text._Z18InitParticleArraysP8Particle --------------------------
	.section	.text._Z18InitParticleArraysP8Particle,"ax",@progbits
	.align	128
        .global         _Z18InitParticleArraysP8Particle
        .type           _Z18InitParticleArraysP8Particle,@function
        .size           _Z18InitParticleArraysP8Particle,(.L_x_62 - _Z18InitParticleArraysP8Particle)
        .other          _Z18InitParticleArraysP8Particle,@"STO_CUDA_ENTRY STV_DEFAULT"
_Z18InitParticleArraysP8Particle:
.text._Z18InitParticleArraysP8Particle:
        /* <DEDUP_REMOVED lines=8> */
[----:B------:R-:W-:Y:S01]  /*0080*/  SHF.R.S32.HI R0, RZ, 0x1f, R5 ;  /* 0x0000001fff007819 */ /* 0x000fe20000011405 */
[----:B------:R-:W1:Y:S03]  /*0090*/  LDCU.64 UR4, c[0x0][0x358] ;  /* 0x00006b00ff0477ac */ /* 0x000e660008000a00 */
[CC--:B------:R-:W-:Y:S02]  /*00a0*/  LEA.HI R4, R0.reuse, R5.reuse, RZ, 0x7 ;  /* 0x0000000500047211 */ /* 0x0c0fe400078f38ff */
[----:B------:R-:W-:Y:S02]  /*00b0*/  LEA.HI R6, R0, R5, RZ, 0xe ;  /* 0x0000000500067211 */ /* 0x000fe400078f70ff */
[----:B------:R-:W-:Y:S02]  /*00c0*/  LOP3.LUT R0, R4, 0xffffff80, RZ, 0xc0, !PT ;  /* 0xffffff8004007812 */ /* 0x000fe400078ec0ff */
[----:B------:R-:W-:-:S02]  /*00d0*/  SHF.R.S32.HI R4, RZ, 0x7, R4 ;  /* 0x00000007ff047819 */ /* 0x000fc40000011404 */
[----:B------:R-:W-:Y:S01]  /*00e0*/  SHF.R.S32.HI R6, RZ, 0xe, R6 ;  /* 0x0000000eff067819 */ /* 0x000fe20000011406 */
[C---:B------:R-:W-:Y:S01]  /*00f0*/  IMAD.IADD R0, R5.reuse, 0x1, -R0 ;  /* 0x0000000105007824 */ /* 0x040fe200078e0a00 */
[----:B------:R-:W-:Y:S02]  /*0100*/  I2FP.F32.S32 R4, R4 ;  /* 0x0000000400047245 */ /* 0x000fe40000201400 */
[----:B------:R-:W-:Y:S02]  /*0110*/  I2FP.F32.S32 R6, R6 ;  /* 0x0000000600067245 */ /* 0x000fe40000201400 */
[----:B------:R-:W-:Y:S01]  /*0120*/  I2FP.F32.S32 R0, R0 ;  /* 0x0000000000007245 */ /* 0x000fe20000201400 */
[----:B------:R-:W-:Y:S02]  /*0130*/  FMUL R4, R4, 0.0078125 ;  /* 0x3c00000004047820 */ /* 0x000fe40000400000 */
[----:B------:R-:W-:Y:S01]  /*0140*/  FMUL R9, R6, 0.0078125 ;  /* 0x3c00000006097820 */ /* 0x000fe20000400000 */
[----:B0-----:R-:W-:-:S04]  /*0150*/  IMAD.WIDE R2, R5, 0x18, R2 ;  /* 0x0000001805027825 */ /* 0x001fc800078e0202 */
[----:B------:R-:W-:Y:S01]  /*0160*/  FMUL R5, R0, 0.0078125 ;  /* 0x3c00000000057820 */ /* 0x000fe20000400000 */
[----:B------:R-:W-:Y:S01]  /*0170*/  FMUL R7, R4, 0.0078125 ;  /* 0x3c00000004077820 */ /* 0x000fe20000400000 */
[----:B-1----:R-:W-:Y:S04]  /*0180*/  STG.E desc[UR4][R2.64+0x8], R9 ;  /* 0x0000080902007986 */ /* 0x002fe8000c101904 */
[----:B------:R-:W-:Y:S04]  /*0190*/  STG.E desc[UR4][R2.64], R5 ;  /* 0x0000000502007986 */ /* 0x000fe8000c101904 */
[----:B------:R-:W-:Y:S04]  /*01a0*/  STG.E desc[UR4][R2.64+0xc], RZ ;  /* 0x00000cff02007986 */ /* 0x000fe8000c101904 */
[----:B------:R-:W-:Y:S04]  /*01b0*/  STG.E desc[UR4][R2.64+0x10], RZ ;  /* 0x000010ff02007986 */ /* 0x000fe8000c101904 */
[----:B------:R-:W-:Y:S04]  /*01c0*/  STG.E desc[UR4][R2.64+0x14], RZ ;  /* 0x000014ff02007986 */ /* 0x000fe8000c101904 */
[----:B------:R-:W-:Y:S01]  /*01d0*/  STG.E desc[UR4][R2.64+0x4], R7 ;  /* 0x0000040702007986 */ /* 0x000fe2000c101904 */
[----:B------:R-:W-:Y:S05]  /*01e0*/  EXIT ;  /* 0x000000000000794d */ /* 0x000fea0003800000 */
.L_x_28:
        /* <DEDUP_REMOVED lines=9> */
.L_x_62:


//--------------------- .text._Z14scatter_charge7Species4Grid --------------------------
	.section	.text._Z14scatter_charge7Species4Grid,"ax",@progbits
	.align	128
        .global         _Z14scatter_charge7Species4Grid
        .type           _Z14scatter_charge7Species4Grid,@function
        .size           _Z14scatter_charge7Species4Grid,(.L_x_63 - _Z14scatter_charge7Species4Grid)
        .other          _Z14scatter_charge7Species4Grid,@"STO_CUDA_ENTRY STV_DEFAULT"
_Z14scatter_charge7Species4Grid:
.text._Z14scatter_charge7Species4Grid:
[----:B------:R-:W-:Y:S01]  /*0000*/  LDC R1, c[0x0][0x37c] ;  /* 0x0000df00ff017b82 */ /* 0x000fe20000000800 */
[----:B------:R-:W0:Y:S07]  /*0010*/  S2R R0, SR_TID.X ;  /* 0x0000000000007919 */ /* 0x000e2e0000002100 */
[----:B------:R-:W0:Y:S01]  /*0020*/  S2UR UR6, SR_CTAID.X ;  /* 0x00000000000679c3 */ /* 0x000e220000002500 */
[----:B------:R-:W1:Y:S07]  /*0030*/  LDCU.64 UR4, c[0x0][0x358] ;  /* 0x00006b00ff0477ac */ /* 0x000e6e0008000a00 */
[----:B------:R-:W0:Y:S08]  /*0040*/  LDC R3, c[0x0][0x360] ;  /* 0x0000d800ff037b82 */ /* 0x000e300000000800 */
[----:B------:R-:W2:Y:S01]  /*0050*/  LDC.64 R4, c[0x0][0x398] ;  /* 0x0000e600ff047b82 */ /* 0x000ea20000000a00 */
[----:B0-----:R-:W-:Y:S01]  /*0060*/  IMAD R3, R3, UR6, R0 ;  /* 0x0000000603037c24 */ /* 0x001fe2000f8e0200 */
[----:B------:R-:W0:Y:S03]  /*0070*/  LDCU UR6, c[0x0][0x384] ;  /* 0x00007080ff0677ac */ /* 0x000e260008000800 */
[----:B--2---:R-:W-:-:S03]  /*0080*/  IMAD.WIDE R4, R3, 0x18, R4 ;  /* 0x0000001803047825 */ /* 0x004fc600078e0204 */
[----:B------:R-:W2:Y:S02]  /*0090*/  LDC.64 R2, c[0x0][0x3c0] ;  /* 0x0000f000ff027b82 */ /* 0x000ea40000000a00 */
[----:B-1----:R-:W3:Y:S04]  /*00a0*/  LDG.E R0, desc[UR4][R4.64] ;  /* 0x0000000404007981 */ /* 0x002ee8000c1e1900 */
[----:B------:R-:W4:Y:S04]  /*00b0*/  LDG.E R7, desc[UR4][R4.64+0x4] ;  /* 0x0000040404077981 */ /* 0x000f28000c1e1900 */
[----:B------:R-:W5:Y:S01]  /*00c0*/  LDG.E R9, desc[UR4][R4.64+0x8] ;  /* 0x0000080404097981 */ /* 0x000f62000c1e1900 */
[----:B---3--:R-:W-:Y:S01]  /*00d0*/  FMUL R6, R0, 16 ;  /* 0x4180000000067820 */ /* 0x008fe20000400000 */
[----:B----4-:R-:W-:-:S05]  /*00e0*/  FMUL R8, R7, 16 ;  /* 0x4180000007087820 */ /* 0x010fca0000400000 */
[----:B------:R-:W1:Y:S01]  /*00f0*/  F2I.TRUNC.NTZ R6, R6 ;  /* 0x0000000600067305 */ /* 0x000e62000020f100 */
[----:B-----5:R-:W-:-:S07]  /*0100*/  FMUL R10, R9, 16 ;  /* 0x41800000090a7820 */ /* 0x020fce0000400000 */
[----:B------:R-:W3:Y:S01]  /*0110*/  F2I.TRUNC.NTZ R8, R8 ;  /* 0x0000000800087305 */ /* 0x000ee2000020f100 */
[----:B-1----:R-:W-:-:S07]  /*0120*/  SHF.R.S32.HI R11, RZ, 0x1f, R6 ;  /* 0x0000001fff0b7819 */ /* 0x002fce0000011406 */
[----:B------:R-:W1:Y:S01]  /*0130*/  F2I.TRUNC.NTZ R10, R10 ;  /* 0x0000000a000a7305 */ /* 0x000e62000020f100 */
[-C--:B------:R-:W-:Y:S02]  /*0140*/  I2FP.F32.S32 R5, R6.reuse ;  /* 0x0000000600057245 */ /* 0x080fe40000201400 */
[----:B------:R-:W-:Y:S02]  /*0150*/  LEA.HI R11, R11, R6, RZ, 0x4 ;  /* 0x000000060b0b7211 */ /* 0x000fe400078f20ff */
[----:B------:R-:W-:Y:S01]  /*0160*/  IADD3 R12, PT, PT, R6, 0x1, RZ ;  /* 0x00000001060c7810 */ /* 0x000fe20007ffe0ff */
[----:B------:R-:W-:Y:S01]  /*0170*/  FFMA R5, R5, -0.0625, R0 ;  /* 0xbd80000005057823 */ /* 0x000fe20000000000 */
[----:B---3--:R-:W-:Y:S02]  /*0180*/  I2FP.F32.S32 R4, R8 ;  /* 0x0000000800047245 */ /* 0x008fe40000201400 */
[----:B------:R-:W-:Y:S01]  /*0190*/  LOP3.LUT R11, R11, 0xfffffff0, RZ, 0xc0, !PT ;  /* 0xfffffff00b0b7812 */ /* 0x000fe200078ec0ff */
[----:B------:R-:W-:Y:S01]  /*01a0*/  FMUL R5, R5, 16 ;  /* 0x4180000005057820 */ /* 0x000fe20000400000 */
[----:B------:R-:W-:Y:S01]  /*01b0*/  SHF.R.S32.HI R13, RZ, 0x1f, R12 ;  /* 0x0000001fff0d7819 */ /* 0x000fe2000001140c */
[----:B------:R-:W-:Y:S01]  /*01c0*/  FFMA R4, R4, -0.0625, R7 ;  /* 0xbd80000004047823 */ /* 0x000fe20000000007 */
[----:B------:R-:W-:-:S02]  /*01d0*/  IADD3 R11, PT, PT, R6, -R11, RZ ;  /* 0x8000000b060b7210 */ /* 0x000fc40007ffe0ff */
[----:B-1----:R-:W-:Y:S01]  /*01e0*/  I2FP.F32.S32 R8, R10 ;  /* 0x0000000a00087245 */ /* 0x002fe20000201400 */
[----:B------:R-:W-:Y:S01]  /*01f0*/  FMUL R6, R4, 16 ;  /* 0x4180000004067820 */ /* 0x000fe20000400000 */
[----:B------:R-:W-:Y:S01]  /*0200*/  LEA.HI R13, R13, R12, RZ, 0x4 ;  /* 0x0000000c0d0d7211 */ /* 0x000fe200078f20ff */
[C---:B------:R-:W-:Y:S02]  /*0210*/  FADD R4, -R5.reuse, 1 ;  /* 0x3f80000005047421 */ /* 0x040fe40000000100 */
[----:B------:R-:W-:Y:S01]  /*0220*/  FFMA R0, R8, -0.0625, R9 ;  /* 0xbd80000008007823 */ /* 0x000fe20000000009 */
[----:B0-----:R-:W-:Y:S01]  /*0230*/  FMUL R8, R5, UR6 ;  /* 0x0000000605087c20 */ /* 0x001fe20008400000 */
[----:B------:R-:W-:Y:S01]  /*0240*/  FADD R5, -R6, 1 ;  /* 0x3f80000006057421 */ /* 0x000fe20000000100 */
[----:B------:R-:W-:Y:S01]  /*0250*/  LOP3.LUT R13, R13, 0xfffffff0, RZ, 0xc0, !PT ;  /* 0xfffffff00d0d7812 */ /* 0x000fe200078ec0ff */
[----:B------:R-:W-:Y:S01]  /*0260*/  FMUL R0, R0, 16 ;  /* 0x4180000000007820 */ /* 0x000fe20000400000 */
[----:B------:R-:W-:Y:S01]  /*0270*/  FMUL R4, R4, UR6 ;  /* 0x0000000604047c20 */ /* 0x000fe20008400000 */
[CC--:B------:R-:W-:Y:S01]  /*0280*/  FMUL R9, R5.reuse, R8.reuse ;  /* 0x0000000805097220 */ /* 0x0c0fe20000400000 */
[----:B------:R-:W-:Y:S01]  /*0290*/  FMUL R10, R6, R8 ;  /* 0x00000008060a7220 */ /* 0x000fe20000400000 */
[----:B------:R-:W-:Y:S01]  /*02a0*/  FADD R7, -R0, 1 ;  /* 0x3f80000000077421 */ /* 0x000fe20000000100 */
[----:B------:R-:W-:Y:S01]  /*02b0*/  IADD3 R13, PT, PT, R12, -R13, RZ ;  /* 0x8000000d0c0d7210 */ /* 0x000fe20007ffe0ff */
[-C--:B------:R-:W-:Y:S01]  /*02c0*/  FMUL R8, R5, R4.reuse ;  /* 0x0000000405087220 */ /* 0x080fe20000400000 */
[----:B------:R-:W-:Y:S01]  /*02d0*/  FMUL R6, R6, R4 ;  /* 0x0000000406067220 */ /* 0x000fe20000400000 */
[----:B--2---:R-:W-:-:S04]  /*02e0*/  IMAD.WIDE R4, R11, 0x4, R2 ;  /* 0x000000040b047825 */ /* 0x004fc800078e0202 */
[CC--:B------:R-:W-:Y:S01]  /*02f0*/  FMUL R11, R7.reuse, R9.reuse ;  /* 0x00000009070b7220 */ /* 0x0c0fe20000400000 */
[----:B------:R-:W-:Y:S01]  /*0300*/  FMUL R17, R0, R9 ;  /* 0x0000000900117220 */ /* 0x000fe20000400000 */
[----:B------:R-:W-:Y:S01]  /*0310*/  FMUL R9, R7, R8 ;  /* 0x0000000807097220 */ /* 0x000fe20000400000 */
[----:B------:R-:W-:-:S04]  /*0320*/  IMAD.WIDE R2, R13, 0x4, R2 ;  /* 0x000000040d027825 */ /* 0x000fc800078e0202 */
[C---:B------:R-:W-:Y:S01]  /*0330*/  FMUL R15, R7.reuse, R10 ;  /* 0x0000000a070f7220 */ /* 0x040fe20000400000 */
[----:B------:R-:W-:Y:S01]  /*0340*/  FMUL R7, R7, R6 ;  /* 0x0000000607077220 */ /* 0x000fe20000400000 */
[C---:B------:R-:W-:Y:S01]  /*0350*/  FMUL R13, R0.reuse, R8 ;  /* 0x00000008000d7220 */ /* 0x040fe20000400000 */
[----:B------:R-:W-:Y:S01]  /*0360*/  REDG.E.ADD.F32.FTZ.RN.STRONG.GPU desc[UR4][R4.64], R9 ;  /* 0x00000009040079a6 */ /* 0x000fe2000c12f304 */
[C---:B------:R-:W-:Y:S01]  /*0370*/  FMUL R19, R0.reuse, R6 ;  /* 0x0000000600137220 */ /* 0x040fe20000400000 */
[----:B------:R-:W-:Y:S02]  /*0380*/  FMUL R21, R0, R10 ;  /* 0x0000000a00157220 */ /* 0x000fe40000400000 */
[----:B------:R-:W-:Y:S04]  /*0390*/  REDG.E.ADD.F32.FTZ.RN.STRONG.GPU desc[UR4][R2.64], R11 ;  /* 0x0000000b020079a6 */ /* 0x000fe8000c12f304 */
[----:B------:R-:W-:Y:S04]  /*03a0*/  REDG.E.ADD.F32.FTZ.RN.STRONG.GPU desc[UR4][R4.64], R7 ;  /* 0x00000007040079a6 */ /* 0x000fe8000c12f304 */
[----:B------:R-:W-:Y:S04]  /*03b0*/  REDG.E.ADD.F32.FTZ.RN.STRONG.GPU desc[UR4][R4.64], R13 ;  /* 0x0000000d040079a6 */ /* 0x000fe8000c12f304 */
[----:B------:R-:W-:Y:S04]  /*03c0*/  REDG.E.ADD.F32.FTZ.RN.STRONG.GPU desc[UR4][R2.64], R15 ;  /* 0x0000000f020079a6 */ /* 0x000fe8000c12f304 */
[----:B------:R-:W-:Y:S04]  /*03d0*/  REDG.E.ADD.F32.FTZ.RN.STRONG.GPU desc[UR4][R2.64], R17 ;  /* 0x00000011020079a6 */ /* 0x000fe8000c12f304 */
[----:B------:R-:W-:Y:S04]  /*03e0*/  REDG.E.ADD.F32.FTZ.RN.STRONG.GPU desc[UR4][R4.64], R19 ;  /* 0x00000013040079a6 */ /* 0x000fe8000c12f304 */
[----:B------:R-:W-:Y:S01]  /*03f0*/  REDG.E.ADD.F32.FTZ.RN.STRONG.GPU desc[UR4][R2.64], R21 ;  /* 0x00000015020079a6 */ /* 0x000fe2000c12f304 */
[----:B------:R-:W-:Y:S05]  /*0400*/  EXIT ;  /* 0x000000000000794d */ /* 0x000fea0003800000 */
.L_x_29:
        /* <DEDUP_REMOVED lines=15> */
.L_x_63:


//--------------------- .text._Z20scale_down_after_fft4Grid --------------------------
	.section	.text._Z20scale_down_after_fft4Grid,"ax",@progbits
	.align	128
        .global         _Z20scale_down_after_fft4Grid
        .type           _Z20scale_down_after_fft4Grid,@function
        .size           _Z20scale_down_after_fft4Grid,(.L_x_64 - _Z20scale_down_after_fft4Grid)
        .other          _Z20scale_down_after_fft4Grid,@"STO_CUDA_ENTRY STV_DEFAULT"
_Z20scale_down_after_fft4Grid:
.text._Z20scale_down_after_fft4Grid:
[----:B------:R-:W-:Y:S01]  /*0000*/  LDC R1, c[0x0][0x37c] ;  /* 0x0000df00ff017b82 */ /* 0x000fe20000000800 */
[----:B------:R-:W0:Y:S07]  /*0010*/  S2R R2, SR_TID.Y ;  /* 0x0000000000027919 */ /* 0x000e2e0000002200 */
[----:B------:R-:W1:Y:S01]  /*0020*/  LDC R0, c[0x0][0x360] ;  /* 0x0000d800ff007b82 */ /* 0x000e620000000800 */
[----:B------:R-:W2:Y:S01]  /*0030*/  S2R R7, SR_TID.Z ;  /* 0x0000000000077919 */ /* 0x000ea20000002300 */
[----:B------:R-:W1:Y:S06]  /*0040*/  S2R R3, SR_TID.X ;  /* 0x0000000000037919 */ /* 0x000e6c0000002100 */
[----:B------:R-:W0:Y:S08]  /*0050*/  LDC R5, c[0x0][0x364] ;  /* 0x0000d900ff057b82 */ /* 0x000e300000000800 */
[----:B------:R-:W0:Y:S08]  /*0060*/  S2UR UR5, SR_CTAID.Y ;  /* 0x00000000000579c3 */ /* 0x000e300000002600 */
[----:B------:R-:W2:Y:S08]  /*0070*/  S2UR UR6, SR_CTAID.Z ;  /* 0x00000000000679c3 */ /* 0x000eb00000002700 */
[----:B------:R-:W2:Y:S08]  /*0080*/  LDC R4, c[0x0][0x368] ;  /* 0x0000da00ff047b82 */ /* 0x000eb00000000800 */
[----:B------:R-:W1:Y:S01]  /*0090*/  S2UR UR4, SR_CTAID.X ;  /* 0x00000000000479c3 */ /* 0x000e620000002500 */
[----:B0-----:R-:W-:-:S02]  /*00a0*/  IMAD R5, R5, UR5, R2 ;  /* 0x0000000505057c24 */ /* 0x001fc4000f8e0202 */
[----:B--2---:R-:W-:-:S05]  /*00b0*/  IMAD R4, R4, UR6, R7 ;  /* 0x0000000604047c24 */ /* 0x004fca000f8e0207 */
[----:B------:R-:W-:Y:S01]  /*00c0*/  LOP3.LUT P0, RZ, R4, 0xffffff0, R5, 0xc8, !PT ;  /* 0x0ffffff004ff7812 */ /* 0x000fe2000780c805 */
[----:B-1----:R-:W-:-:S05]  /*00d0*/  IMAD R0, R0, UR4, R3 ;  /* 0x0000000400007c24 */ /* 0x002fca000f8e0203 */
[----:B------:R-:W-:-:S13]  /*00e0*/  ISETP.GT.OR P0, PT, R0, 0xf, P0 ;  /* 0x0000000f0000780c */ /* 0x000fda0000704670 */
[----:B------:R-:W-:Y:S05]  /*00f0*/  @P0 EXIT ;  /* 0x000000000000094d */ /* 0x000fea0003800000 */
[----:B------:R-:W0:Y:S01]  /*0100*/  LDC.64 R2, c[0x0][0x3a8] ;  /* 0x0000ea00ff027b82 */ /* 0x000e220000000a00 */
[----:B------:R-:W-:Y:S01]  /*0110*/  IADD3 R5, PT, PT, R0, R5, RZ ;  /* 0x0000000500057210 */ /* 0x000fe20007ffe0ff */
[----:B------:R-:W1:Y:S03]  /*0120*/  LDCU.64 UR4, c[0x0][0x358] ;  /* 0x00006b00ff0477ac */ /* 0x000e660008000a00 */
[----:B------:R-:W-:-:S03]  /*0130*/  LEA R5, R4, R5, 0x4 ;  /* 0x0000000504057211 */ /* 0x000fc600078e20ff */
[----:B------:R-:W2:Y:S01]  /*0140*/  LDC.64 R6, c[0x0][0x3b8] ;  /* 0x0000ee00ff067b82 */ /* 0x000ea20000000a00 */
[----:B------:R-:W-:-:S07]  /*0150*/  SHF.L.U32 R9, R5, 0x4, RZ ;  /* 0x0000000405097819 */ /* 0x000fce00000006ff */
[----:B------:R-:W3:Y:S01]  /*0160*/  LDC.64 R4, c[0x0][0x3b0] ;  /* 0x0000ec00ff047b82 */ /* 0x000ee20000000a00 */
[----:B0-----:R-:W-:-:S05]  /*0170*/  IMAD.WIDE R2, R9, 0x4, R2 ;  /* 0x0000000409027825 */ /* 0x001fca00078e0202 */
[----:B-1----:R-:W4:Y:S01]  /*0180*/  LDG.E R0, desc[UR4][R2.64] ;  /* 0x0000000402007981 */ /* 0x002f22000c1e1900 */
[----:B---3--:R-:W-:-:S04]  /*0190*/  IMAD.WIDE R4, R9, 0x4, R4 ;  /* 0x0000000409047825 */ /* 0x008fc800078e0204 */
[----:B----4-:R-:W-:-:S05]  /*01a0*/  FMUL R11, R0, 0.000244140625 ;  /* 0x39800000000b7820 */ /* 0x010fca0000400000 */
[----:B------:R-:W-:Y:S04]  /*01b0*/  STG.E desc[UR4][R2.64], R11 ;  /* 0x0000000b02007986 */ /* 0x000fe8000c101904 */
[----:B------:R-:W3:Y:S01]  /*01c0*/  LDG.E R0, desc[UR4][R4.64] ;  /* 0x0000000404007981 */ /* 0x000ee2000c1e1900 */
[----:B--2---:R-:W-:-:S04]  /*01d0*/  IMAD.WIDE R6, R9, 0x4, R6 ;  /* 0x0000000409067825 */ /* 0x004fc800078e0206 */
[----:B---3--:R-:W-:-:S05]  /*01e0*/  FMUL R13, R0, 0.000244140625 ;  /* 0x39800000000d7820 */ /* 0x008fca0000400000 */
[----:B------:R-:W-:Y:S04]  /*01f0*/  STG.E desc[UR4][R4.64], R13 ;  /* 0x0000000d04007986 */ /* 0x000fe8000c101904 */
[----:B------:R-:W2:Y:S02]  /*0200*/  LDG.E R0, desc[UR4][R6.64] ;  /* 0x0000000406007981 */ /* 0x000ea4000c1e1900 */
[----:B--2---:R-:W-:-:S05]  /*0210*/  FMUL R9, R0, 0.000244140625 ;  /* 0x3980000000097820 */ /* 0x004fca0000400000 */
[----:B------:R-:W-:Y:S01]  /*0220*/  STG.E desc[UR4][R6.64], R9 ;  /* 0x0000000906007986 */ /* 0x000fe2000c101904 */
[----:B------:R-:W-:Y:S05]  /*0230*/  EXIT ;  /* 0x000000000000794d */ /* 0x000fea0003800000 */
.L_x_30:
        /* <DEDUP_REMOVED lines=12> */
.L_x_64:


//--------------------- .text._Z12complex2realP6float2Pf --------------------------
	.section	.text._Z12complex2realP6float2Pf,"ax",@progbits
	.align	128
        .global         _Z12complex2realP6float2Pf
        .type           _Z12complex2realP6float2Pf,@function
        .size           _Z12complex2realP6float2Pf,(.L_x_65 - _Z12complex2realP6float2Pf)
        .other          _Z12complex2realP6float2Pf,@"STO_CUDA_ENTRY STV_DEFAULT"
_Z12complex2realP6float2Pf:
.text._Z12complex2realP6float2Pf:
        /* <DEDUP_REMOVED lines=19> */
[----:B------:R-:W-:-:S04]  /*0130*/  LEA R5, R4, R5, 0x4 ;  /* 0x0000000504057211 */ /* 0x000fc800078e20ff */
[----:B------:R-:W-:Y:S02]  /*0140*/  SHF.L.U32 R7, R5, 0x4, RZ ;  /* 0x0000000405077819 */ /* 0x000fe400000006ff */
[----:B------:R-:W2:Y:S03]  /*0150*/  LDC.64 R4, c[0x0][0x388] ;  /* 0x0000e200ff047b82 */ /* 0x000ea60000000a00 */
[----:B0-----:R-:W-:-:S06]  /*0160*/  IMAD.WIDE R2, R7, 0x8, R2 ;  /* 0x0000000807027825 */ /* 0x001fcc00078e0202 */
[----:B-1----:R-:W3:Y:S01]  /*0170*/  LDG.E R2, desc[UR4][R2.64] ;  /* 0x0000000402027981 */ /* 0x002ee2000c1e1900 */
[----:B--2---:R-:W-:-:S04]  /*0180*/  IMAD.WIDE R4, R7, 0x4, R4 ;  /* 0x0000000407047825 */ /* 0x004fc800078e0204 */
[----:B---3--:R-:W-:-:S05]  /*0190*/  FMUL R7, R2, 0.000244140625 ;  /* 0x3980000002077820 */ /* 0x008fca0000400000 */
[----:B------:R-:W-:Y:S01]  /*01a0*/  STG.E desc[UR4][R4.64], R7 ;  /* 0x0000000704007986 */ /* 0x000fe2000c101904 */
[----:B------:R-:W-:Y:S05]  /*01b0*/  EXIT ;  /* 0x000000000000794d */ /* 0x000fea0003800000 */
.L_x_31:
        /* <DEDUP_REMOVED lines=12> */
.L_x_65:


//--------------------- .text._Z12real2complexPfP6float2 --------------------------
	.section	.text._Z12real2complexPfP6float2,"ax",@progbits
	.align	128
        .global         _Z12real2complexPfP6float2
        .type           _Z12real2complexPfP6float2,@function
        .size           _Z12real2complexPfP6float2,(.L_x_66 - _Z12real2complexPfP6float2)
        .other          _Z12real2complexPfP6float2,@"STO_CUDA_ENTRY STV_DEFAULT"
_Z12real2complexPfP6float2:
.text._Z12real2complexPfP6float2:
        /* <DEDUP_REMOVED lines=22> */
[----:B0-----:R-:W-:-:S05]  /*0160*/  IMAD.WIDE R2, R7, 0x4, R2 ;  /* 0x0000000407027825 */ /* 0x001fca00078e0202 */
[----:B-1----:R-:W3:Y:S01]  /*0170*/  LDG.E R8, desc[UR4][R2.64] ;  /* 0x0000000402087981 */ /* 0x002ee2000c1e1900 */
[----:B------:R-:W-:Y:S02]  /*0180*/  HFMA2 R9, -RZ, RZ, 0, 0 ;  /* 0x00000000ff097431 */ /* 0x000fe400000001ff */
[----:B--2---:R-:W-:-:S05]  /*0190*/  IMAD.WIDE R4, R7, 0x8, R4 ;  /* 0x0000000807047825 */ /* 0x004fca00078e0204 */
[----:B---3--:R-:W-:Y:S01]  /*01a0*/  STG.E.64 desc[UR4][R4.64], R8 ;  /* 0x0000000804007986 */ /* 0x008fe2000c101b04 */
[----:B------:R-:W-:Y:S05]  /*01b0*/  EXIT ;  /* 0x000000000000794d */ /* 0x000fea0003800000 */
.L_x_32:
        /* <DEDUP_REMOVED lines=12> */
.L_x_66:


//--------------------- .text._Z13solve_poisson4Grid --------------------------
	.section	.text._Z13solve_poisson4Grid,"ax",@progbits
	.align	128
        .global         _Z13solve_poisson4Grid
        .type           _Z13solve_poisson4Grid,@function
        .size           _Z13solve_poisson4Grid,(.L_x_59 - _Z13solve_poisson4Grid)
        .other          _Z13solve_poisson4Grid,@"STO_CUDA_ENTRY STV_DEFAULT"
_Z13solve_poisson4Grid:
.text._Z13solve_poisson4Grid:
        /* <DEDUP_REMOVED lines=17> */
[----:B------:R-:W1:Y:S07]  /*0110*/  LDCU.64 UR4, c[0x0][0x358] ;  /* 0x00006b00ff0477ac */ /* 0x000e6e0008000a00 */
[----:B------:R-:W2:Y:S01]  /*0120*/  LDC.64 R6, c[0x0][0x3c0] ;  /* 0x0000f000ff067b82 */ /* 0x000ea20000000a00 */
[----:B------:R-:W-:Y:S01]  /*0130*/  IADD3 R2, PT, PT, R3, R0, RZ ;  /* 0x0000000003027210 */ /* 0x000fe20007ffe0ff */
[----:B0-----:R-:W-:-:S04]  /*0140*/  IMAD.WIDE.U32 R8, R0, 0x4, R4 ;  /* 0x0000000400087825 */ /* 0x001fc800078e0004 */
[--C-:B------:R-:W-:Y:S01]  /*0150*/  IMAD.WIDE R14, R3, 0x4, R4.reuse ;  /* 0x00000004030e7825 */ /* 0x100fe200078e0204 */
[----:B-1----:R-:W3:Y:S03]  /*0160*/  LDG.E R10, desc[UR4][R8.64] ;  /* 0x00000004080a7981 */ /* 0x002ee6000c1e1900 */
[C---:B------:R-:W-:Y:S01]  /*0170*/  IMAD.WIDE.U32 R4, R11.reuse, 0x4, R4 ;  /* 0x000000040b047825 */ /* 0x040fe200078e0004 */
[----:B------:R-:W4:Y:S04]  /*0180*/  LDG.E R17, desc[UR4][R14.64] ;  /* 0x000000040e117981 */ /* 0x000f28000c1e1900 */
[----:B------:R-:W5:Y:S01]  /*0190*/  LDG.E R19, desc[UR4][R4.64] ;  /* 0x0000000404137981 */ /* 0x000f62000c1e1900 */
[----:B------:R-:W-:-:S05]  /*01a0*/  IMAD R2, R11, 0x10, R2 ;  /* 0x000000100b027824 */ /* 0x000fca00078e0202 */
[----:B------:R-:W-:-:S05]  /*01b0*/  SHF.L.U32 R2, R2, 0x4, RZ ;  /* 0x0000000402027819 */ /* 0x000fca00000006ff */
[----:B--2---:R-:W-:-:S05]  /*01c0*/  IMAD.WIDE R6, R2, 0x8, R6 ;  /* 0x0000000802067825 */ /* 0x004fca00078e0206 */
[----:B------:R-:W2:Y:S01]  /*01d0*/  LDG.E.64 R12, desc[UR4][R6.64] ;  /* 0x00000004060c7981 */ /* 0x000ea2000c1e1b00 */
[----:B------:R-:W-:Y:S01]  /*01e0*/  LOP3.LUT P0, RZ, R11, R3, R0, 0xfe, !PT ;  /* 0x000000030bff7212 */ /* 0x000fe2000780fe00 */
[----:B------:R-:W-:Y:S01]  /*01f0*/  BSSY.RECONVERGENT B0, `(.L_x_33) ;  /* 0x0000011000007945 */ /* 0x000fe20003800200 */
[----:B---3--:R-:W-:-:S04]  /*0200*/  FMUL R10, R10, R10 ;  /* 0x0000000a0a0a7220 */ /* 0x008fc80000400000 */
[----:B----4-:R-:W-:-:S04]  /*0210*/  FFMA R10, R17, R17, R10 ;  /* 0x00000011110a7223 */ /* 0x010fc8000000000a */
[----:B-----5:R-:W-:-:S05]  /*0220*/  FFMA R10, R19, R19, R10 ;  /* 0x00000013130a7223 */ /* 0x020fca000000000a */
[----:B------:R-:W-:-:S04]  /*0230*/  FSEL R3, R10, 1, P0 ;  /* 0x3f8000000a037808 */ /* 0x000fc80000000000 */
[----:B------:R-:W0:Y:S01]  /*0240*/  MUFU.RCP R10, R3 ;  /* 0x00000003000a7308 */ /* 0x000e220000001000 */
[----:B--2---:R-:W-:-:S07]  /*0250*/  FMUL R0, R17, -R12 ;  /* 0x8000000c11007220 */ /* 0x004fce0000400000 */
[----:B------:R-:W1:Y:S01]  /*0260*/  FCHK P0, R0, R3 ;  /* 0x0000000300007302 */ /* 0x000e620000000000 */
[----:B0-----:R-:W-:-:S04]  /*0270*/  FFMA R11, -R3, R10, 1 ;  /* 0x3f800000030b7423 */ /* 0x001fc8000000010a */
[----:B------:R-:W-:-:S04]  /*0280*/  FFMA R11, R10, R11, R10 ;  /* 0x0000000b0a0b7223 */ /* 0x000fc8000000000a */
[----:B------:R-:W-:-:S04]  /*0290*/  FFMA R10, R0, R11, RZ ;  /* 0x0000000b000a7223 */ /* 0x000fc800000000ff */
[----:B------:R-:W-:-:S04]  /*02a0*/  FFMA R12, -R3, R10, R0 ;  /* 0x0000000a030c7223 */ /* 0x000fc80000000100 */
[----:B------:R-:W-:Y:S01]  /*02b0*/  FFMA R17, R11, R12, R10 ;  /* 0x0000000c0b117223 */ /* 0x000fe2000000000a */
[----:B-1----:R-:W-:Y:S06]  /*02c0*/  @!P0 BRA `(.L_x_34) ;  /* 0x00000000000c8947 */ /* 0x002fec0003800000 */
[----:B------:R-:W-:-:S07]  /*02d0*/  MOV R16, 0x2f0 ;  /* 0x000002f000107802 */ /* 0x000fce0000000f00 */
[----:B------:R-:W-:Y:S05]  /*02e0*/  CALL.REL.NOINC `($__internal_2_$__cuda_sm3x_div_rn_noftz_f32_slowpath) ;  /* 0x0000000400807944 */ /* 0x000fea0003c00000 */
[----:B------:R-:W-:-:S07]  /*02f0*/  IMAD.MOV.U32 R17, RZ, RZ, R19 ;  /* 0x000000ffff117224 */ /* 0x000fce00078e0013 */
.L_x_34:
[----:B------:R-:W-:Y:S05]  /*0300*/  BSYNC.RECONVERGENT B0 ;  /* 0x0000000000007941 */ /* 0x000fea0003800200 */
.L_x_33:
[----:B------:R-:W0:Y:S02]  /*0310*/  LDC.64 R10, c[0x0][0x3c8] ;  /* 0x0000f200ff0a7b82 */ /* 0x000e240000000a00 */
[----:B0-----:R-:W-:-:S05]  /*0320*/  IMAD.WIDE R10, R2, 0x8, R10 ;  /* 0x00000008020a7825 */ /* 0x001fca00078e020a */
[----:B------:R0:W-:Y:S04]  /*0330*/  STG.E desc[UR4][R10.64], R17 ;  /* 0x000000110a007986 */ /* 0x0001e8000c101904 */
[----:B------:R-:W2:Y:S01]  /*0340*/  LDG.E R14, desc[UR4][R14.64] ;  /* 0x000000040e0e7981 */ /* 0x000ea2000c1e1900 */
[----:B------:R-:W1:Y:S01]  /*0350*/  MUFU.RCP R0, R3 ;  /* 0x0000000300007308 */ /* 0x000e620000001000 */
[----:B------:R-:W-:Y:S01]  /*0360*/  BSSY.RECONVERGENT B0, `(.L_x_35) ;  /* 0x000000c000007945 */ /* 0x000fe20003800200 */
[----:B-1----:R-:W-:-:S04]  /*0370*/  FFMA R19, -R3, R0, 1 ;  /* 0x3f80000003137423 */ /* 0x002fc80000000100 */
[----:B------:R-:W-:Y:S01]  /*0380*/  FFMA R0, R0, R19, R0 ;  /* 0x0000001300007223 */ /* 0x000fe20000000000 */
[----:B--2---:R-:W-:-:S04]  /*0390*/  FMUL R12, R13, -R14 ;  /* 0x8000000e0d0c7220 */ /* 0x004fc80000400000 */
[----:B------:R-:W1:Y:S01]  /*03a0*/  FCHK P0, R12, R3 ;  /* 0x000000030c007302 */ /* 0x000e620000000000 */
[----:B------:R-:W-:-:S04]  /*03b0*/  FFMA R13, R0, R12, RZ ;  /* 0x0000000c000d7223 */ /* 0x000fc800000000ff */
[----:B------:R-:W-:-:S04]  /*03c0*/  FFMA R16, -R3, R13, R12 ;  /* 0x0000000d03107223 */ /* 0x000fc8000000010c */
[----:B------:R-:W-:Y:S01]  /*03d0*/  FFMA R19, R0, R16, R13 ;  /* 0x0000001000137223 */ /* 0x000fe2000000000d */
[----:B01----:R-:W-:Y:S06]  /*03e0*/  @!P0 BRA `(.L_x_36) ;  /* 0x00000000000c8947 */ /* 0x003fec0003800000 */
[----:B------:R-:W-:Y:S02]  /*03f0*/  MOV R0, R12 ;  /* 0x0000000c00007202 */ /* 0x000fe40000000f00 */
[----:B------:R-:W-:-:S07]  /*0400*/  MOV R16, 0x420 ;  /* 0x0000042000107802 */ /* 0x000fce0000000f00 */
[----:B------:R-:W-:Y:S05]  /*0410*/  CALL.REL.NOINC `($__internal_2_$__cuda_sm3x_div_rn_noftz_f32_slowpath) ;  /* 0x0000000400347944 */ /* 0x000fea0003c00000 */
.L_x_36:
[----:B------:R-:W-:Y:S05]  /*0420*/  BSYNC.RECONVERGENT B0 ;  /* 0x0000000000007941 */ /* 0x000fea0003800200 */
.L_x_35:
[----:B------:R0:W-:Y:S04]  /*0430*/  STG.E desc[UR4][R10.64+0x4], R19 ;  /* 0x000004130a007986 */ /* 0x0001e8000c101904 */
[----:B------:R-:W2:Y:S04]  /*0440*/  LDG.E R15, desc[UR4][R8.64] ;  /* 0x00000004080f7981 */ /* 0x000ea8000c1e1900 */
[----:B------:R-:W2:Y:S01]  /*0450*/  LDG.E.64 R12, desc[UR4][R6.64] ;  /* 0x00000004060c7981 */ /* 0x000ea2000c1e1b00 */
        /* <DEDUP_REMOVED lines=10> */
[----:B------:R-:W-:Y:S01]  /*0500*/  IMAD.MOV.U32 R0, RZ, RZ, R12 ;  /* 0x000000ffff007224 */ /* 0x000fe200078e000c */
[----:B------:R-:W-:-:S07]  /*0510*/  MOV R16, 0x530 ;  /* 0x0000053000107802 */ /* 0x000fce0000000f00 */
[----:B------:R-:W-:Y:S05]  /*0520*/  CALL.REL.NOINC `($__internal_2_$__cuda_sm3x_div_rn_noftz_f32_slowpath) ;  /* 0x0000000000f07944 */ /* 0x000fea0003c00000 */
[----:B------:R-:W-:-:S07]  /*0530*/  MOV R15, R19 ;  /* 0x00000013000f7202 */ /* 0x000fce0000000f00 */
.L_x_38:
[----:B------:R-:W-:Y:S05]  /*0540*/  BSYNC.RECONVERGENT B0 ;  /* 0x0000000000007941 */ /* 0x000fea0003800200 */
.L_x_37:
        /* <DEDUP_REMOVED lines=18> */
.L_x_40:
[----:B------:R-:W-:Y:S05]  /*0670*/  BSYNC.RECONVERGENT B0 ;  /* 0x0000000000007941 */ /* 0x000fea0003800200 */
.L_x_39:
        /* <DEDUP_REMOVED lines=17> */
.L_x_42:
[----:B------:R-:W-:Y:S05]  /*0790*/  BSYNC.RECONVERGENT B0 ;  /* 0x0000000000007941 */ /* 0x000fea0003800200 */
.L_x_41:
        /* <DEDUP_REMOVED lines=18> */
.L_x_44:
[----:B------:R-:W-:Y:S05]  /*08c0*/  BSYNC.RECONVERGENT B0 ;  /* 0x0000000000007941 */ /* 0x000fea0003800200 */
.L_x_43:
[----:B------:R-:W-:Y:S01]  /*08d0*/  STG.E desc[UR4][R8.64+0x4], R7 ;  /* 0x0000040708007986 */ /* 0x000fe2000c101904 */
[----:B------:R-:W-:Y:S05]  /*08e0*/  EXIT ;  /* 0x000000000000794d */ /* 0x000fea0003800000 */
        .weak           $__internal_2_$__cuda_sm3x_div_rn_noftz_f32_slowpath
        .type           $__internal_2_$__cuda_sm3x_div_rn_noftz_f32_slowpath,@function
        .size           $__internal_2_$__cuda_sm3x_div_rn_noftz_f32_slowpath,(.L_x_59 - $__internal_2_$__cuda_sm3x_div_rn_noftz_f32_slowpath)
$__internal_2_$__cuda_sm3x_div_rn_noftz_f32_slowpath:
[----:B------:R-:W-:Y:S01]  /*08f0*/  SHF.R.U32.HI R12, RZ, 0x17, R3 ;  /* 0x00000017ff0c7819 */ /* 0x000fe20000011603 */
[----:B------:R-:W-:Y:S01]  /*0900*/  BSSY.RECONVERGENT B1, `(.L_x_45) ;  /* 0x0000064000017945 */ /* 0x000fe20003800200 */
[----:B------:R-:W-:Y:S02]  /*0910*/  SHF.R.U32.HI R21, RZ, 0x17, R0 ;  /* 0x00000017ff157819 */ /* 0x000fe40000011600 */
[----:B------:R-:W-:Y:S02]  /*0920*/  LOP3.LUT R12, R12, 0xff, RZ, 0xc0, !PT ;  /* 0x000000ff0c0c7812 */ /* 0x000fe400078ec0ff */
[----:B------:R-:W-:Y:S02]  /*0930*/  LOP3.LUT R21, R21, 0xff, RZ, 0xc0, !PT ;  /* 0x000000ff15157812 */ /* 0x000fe400078ec0ff */
[----:B------:R-:W-:Y:S01]  /*0940*/  MOV R19, R3 ;  /* 0x0000000300137202 */ /* 0x000fe20000000f00 */
[----:B------:R-:W-:Y:S01]  /*0950*/  VIADD R18, R12, 0xffffffff ;  /* 0xffffffff0c127836 */ /* 0x000fe20000000000 */
[----:B------:R-:W-:-:S04]  /*0960*/  IADD3 R17, PT, PT, R21, -0x1, RZ ;  /* 0xffffffff15117810 */ /* 0x000fc80007ffe0ff */
[----:B------:R-:W-:-:S04]  /*0970*/  ISETP.GT.U32.AND P0, PT, R18, 0xfd, PT ;  /* 0x000000fd1200780c */ /* 0x000fc80003f04070 */
[----:B------:R-:W-:-:S13]  /*0980*/  ISETP.GT.U32.OR P0, PT, R17, 0xfd, P0 ;  /* 0x000000fd1100780c */ /* 0x000fda0000704470 */
[----:B------:R-:W-:Y:S01]  /*0990*/  @!P0 IMAD.MOV.U32 R17, RZ, RZ, RZ ;  /* 0x000000ffff118224 */ /* 0x000fe200078e00ff */
[----:B------:R-:W-:Y:S06]  /*09a0*/  @!P0 BRA `(.L_x_46) ;  /* 0x0000000000608947 */ /* 0x000fec0003800000 */
        /* <DEDUP_REMOVED lines=16> */
[----:B------:R-:W-:Y:S02]  /*0ab0*/  IADD3 R17, PT, PT, R21, -0x1, RZ ;  /* 0xffffffff15117810 */ /* 0x000fe40007ffe0ff */
[----:B------:R-:W-:Y:S02]  /*0ac0*/  ISETP.GE.AND P1, PT, R18, RZ, PT ;  /* 0x000000ff1200720c */ /* 0x000fe40003f26270 */
[----:B------:R-:W-:-:S11]  /*0ad0*/  ISETP.GE.AND P0, PT, R17, RZ, PT ;  /* 0x000000ff1100720c */ /* 0x000fd60003f06270 */
[----:B------:R-:W-:Y:S02]  /*0ae0*/  @!P1 FFMA R19, R3, 1.84467440737095516160e+19, RZ ;  /* 0x5f80000003139823 */ /* 0x000fe400000000ff */
[----:B------:R-:W-:Y:S01]  /*0af0*/  @P0 MOV R17, RZ ;  /* 0x000000ff00110202 */ /* 0x000fe20000000f00 */
[----:B------:R-:W-:Y:S02]  /*0b00*/  @!P0 IMAD.MOV.U32 R17, RZ, RZ, -0x40 ;  /* 0xffffffc0ff118424 */ /* 0x000fe400078e00ff */
[----:B------:R-:W-:-:S03]  /*0b10*/  @!P0 FFMA R0, R0, 1.84467440737095516160e+19, RZ ;  /* 0x5f80000000008823 */ /* 0x000fc600000000ff */
[----:B------:R-:W-:-:S07]  /*0b20*/  @!P1 IADD3 R17, PT, PT, R17, 0x40, RZ ;  /* 0x0000004011119810 */ /* 0x000fce0007ffe0ff */
.L_x_46:
[----:B------:R-:W-:Y:S01]  /*0b30*/  LEA R18, R12, 0xc0800000, 0x17 ;  /* 0xc08000000c127811 */ /* 0x000fe200078eb8ff */
[----:B------:R-:W-:Y:S01]  /*0b40*/  VIADD R21, R21, 0xffffff81 ;  /* 0xffffff8115157836 */ /* 0x000fe20000000000 */
[----:B------:R-:W-:Y:S02]  /*0b50*/  BSSY.RECONVERGENT B2, `(.L_x_51) ;  /* 0x0000035000027945 */ /* 0x000fe40003800200 */
[----:B------:R-:W-:Y:S01]  /*0b60*/  IADD3 R20, PT, PT, -R18, R19, RZ ;  /* 0x0000001312147210 */ /* 0x000fe20007ffe1ff */
[----:B------:R-:W-:-:S03]  /*0b70*/  IMAD R0, R21, -0x800000, R0 ;  /* 0xff80000015007824 */ /* 0x000fc600078e0200 */
[----:B------:R0:W1:Y:S01]  /*0b80*/  MUFU.RCP R18, R20 ;  /* 0x0000001400127308 */ /* 0x0000620000001000 */
[----:B------:R-:W-:Y:S01]  /*0b90*/  FADD.FTZ R19, -R20, -RZ ;  /* 0x800000ff14137221 */ /* 0x000fe20000010100 */
[----:B0-----:R-:W-:-:S04]  /*0ba0*/  IADD3 R20, PT, PT, R21, 0x7f, -R12 ;  /* 0x0000007f15147810 */ /* 0x001fc80007ffe80c */
[----:B------:R-:W-:Y:S01]  /*0bb0*/  IADD3 R20, PT, PT, R20, R17, RZ ;  /* 0x0000001114147210 */ /* 0x000fe20007ffe0ff */
[----:B-1----:R-:W-:-:S04]  /*0bc0*/  FFMA R23, R18, R19, 1 ;  /* 0x3f80000012177423 */ /* 0x002fc80000000013 */
        /* <DEDUP_REMOVED lines=8> */
[----:B------:R-:W-:-:S05]  /*0c50*/  IADD3 R12, PT, PT, R12, R20, RZ ;  /* 0x000000140c0c7210 */ /* 0x000fca0007ffe0ff */
[----:B------:R-:W-:-:S05]  /*0c60*/  VIADD R17, R12, 0xffffffff ;  /* 0xffffffff0c117836 */ /* 0x000fca0000000000 */
        /* <DEDUP_REMOVED lines=9> */
[-CC-:B------:R-:W-:Y:S01]  /*0d00*/  FFMA.RZ R17, R18, R0.reuse, R23.reuse ;  /* 0x0000000012117223 */ /* 0x180fe2000000c017 */
[C---:B------:R-:W-:Y:S02]  /*0d10*/  IADD3 R21, PT, PT, R12.reuse, 0x20, RZ ;  /* 0x000000200c157810 */ /* 0x040fe40007ffe0ff */
[----:B------:R-:W-:Y:S02]  /*0d20*/  ISETP.NE.AND P2, PT, R12, RZ, PT ;  /* 0x000000ff0c00720c */ /* 0x000fe40003f45270 */
[----:B------:R-:W-:Y:S01]  /*0d30*/  LOP3.LUT R20, R17, 0x7fffff, RZ, 0xc0, !PT ;  /* 0x007fffff11147812 */ /* 0x000fe200078ec0ff */
[CCC-:B------:R-:W-:Y:S01]  /*0d40*/  FFMA.RP R17, R18.reuse, R0.reuse, R23.reuse ;  /* 0x0000000012117223 */ /* 0x1c0fe20000008017 */
[----:B------:R-:W-:Y:S01]  /*0d50*/  FFMA.RM R0, R18, R0, R23 ;  /* 0x0000000012007223 */ /* 0x000fe20000004017 */
[----:B------:R-:W-:Y:S02]  /*0d60*/  ISETP.NE.AND P1, PT, R12, RZ, PT ;  /* 0x000000ff0c00720c */ /* 0x000fe40003f25270 */
        /* <DEDUP_REMOVED lines=11> */
[----:B------:R-:W-:-:S05]  /*0e20*/  LOP3.LUT R0, R0, R17, RZ, 0xc0, !PT ;  /* 0x0000001100007212 */ /* 0x000fca00078ec0ff */
[----:B------:R-:W-:-:S05]  /*0e30*/  IMAD.IADD R0, R21, 0x1, R0 ;  /* 0x0000000115007824 */ /* 0x000fca00078e0200 */
[----:B------:R-:W-:Y:S01]  /*0e40*/  LOP3.LUT R19, R0, R19, RZ, 0xfc, !PT ;  /* 0x0000001300137212 */ /* 0x000fe200078efcff */
[----:B------:R-:W-:Y:S06]  /*0e50*/  BRA `(.L_x_54) ;  /* 0x0000000000107947 */ /* 0x000fec0003800000 */
.L_x_53:
[----:B------:R-:W-:-:S04]  /*0e60*/  LOP3.LUT R19, R19, 0x80000000, RZ, 0xc0, !PT ;  /* 0x8000000013137812 */ /* 0x000fc800078ec0ff */
[----:B------:R-:W-:Y:S01]  /*0e70*/  LOP3.LUT R19, R19, 0x7f800000, RZ, 0xfc, !PT ;  /* 0x7f80000013137812 */ /* 0x000fe200078efcff */
[----:B------:R-:W-:Y:S06]  /*0e80*/  BRA `(.L_x_54) ;  /* 0x0000000000047947 */ /* 0x000fec0003800000 */
.L_x_52:
[----:B------:R-:W-:-:S07]  /*0e90*/  LEA R19, R20, R19, 0x17 ;  /* 0x0000001314137211 */ /* 0x000fce00078eb8ff */
.L_x_54:
[----:B------:R-:W-:Y:S05]  /*0ea0*/  BSYNC.RECONVERGENT B2 ;  /* 0x0000000000027941 */ /* 0x000fea0003800200 */
.L_x_51:
[----:B------:R-:W-:Y:S05]  /*0eb0*/  BRA `(.L_x_55) ;  /* 0x0000000000207947 */ /* 0x000fea0003800000 */
.L_x_50:
[----:B------:R-:W-:-:S04]  /*0ec0*/  LOP3.LUT R19, R19, 0x80000000, R0, 0x48, !PT ;  /* 0x8000000013137812 */ /* 0x000fc800078e4800 */
[----:B------:R-:W-:Y:S01]  /*0ed0*/  LOP3.LUT R19, R19, 0x7f800000, RZ, 0xfc, !PT ;  /* 0x7f80000013137812 */ /* 0x000fe200078efcff */
[----:B------:R-:W-:Y:S06]  /*0ee0*/  BRA `(.L_x_55) ;  /* 0x0000000000147947 */ /* 0x000fec0003800000 */
.L_x_49:
[----:B------:R-:W-:Y:S01]  /*0ef0*/  LOP3.LUT R19, R19, 0x80000000, R0, 0x48, !PT ;  /* 0x8000000013137812 */ /* 0x000fe200078e4800 */
[----:B------:R-:W-:Y:S06]  /*0f00*/  BRA `(.L_x_55) ;  /* 0x00000000000c7947 */ /* 0x000fec0003800000 */
.L_x_48:
[----:B------:R-:W0:Y:S01]  /*0f10*/  MUFU.RSQ R19, -QNAN ;  /* 0xffc0000000137908 */ /* 0x000e220000001400 */
[----:B------:R-:W-:Y:S05]  /*0f20*/  BRA `(.L_x_55) ;  /* 0x0000000000047947 */ /* 0x000fea0003800000 */
.L_x_47:
[----:B------:R-:W-:-:S07]  /*0f30*/  FADD.FTZ R19, R0, R3 ;  /* 0x0000000300137221 */ /* 0x000fce0000010000 */
.L_x_55:
[----:B------:R-:W-:Y:S05]  /*0f40*/  BSYNC.RECONVERGENT B1 ;  /* 0x0000000000017941 */ /* 0x000fea0003800200 */
.L_x_45:
[----:B------:R-:W-:-:S04]  /*0f50*/  HFMA2 R17, -RZ, RZ, 0, 0 ;  /* 0x00000000ff117431 */ /* 0x000fc800000001ff */
[----:B0-----:R-:W-:Y:S05]  /*0f60*/  RET.REL.NODEC R16 `(_Z13solve_poisson4Grid) ;  /* 0xfffffff010247950 */ /* 0x001fea0003c3ffff */
.L_x_56:
        /* <DEDUP_REMOVED lines=9> */
.L_x_59:


//--------------------- .nv.global.init           --------------------------
	.section	.nv.global.init,"aw",@progbits
	.align	4
.nv.global.init:
	.type		mrg32k3aM1SubSeq,@object
	.size		mrg32k3aM1SubSeq,(mrg32k3aM2SubSeq - mrg32k3aM1SubSeq)
mrg32k3aM1SubSeq:
        /*0000*/ 	.byte	0x0b, 0xcc, 0xee, 0x04, 0x73, 0x29, 0x8b, 0x6f, 0xf6, 0x53, 0x03, 0xf6, 0x23, 0xf6, 0xea, 0xda
        /* <DEDUP_REMOVED lines=125> */
	.type		mrg32k3aM2SubSeq,@object
	.size		mrg32k3aM2SubSeq,(mrg32k3aM1 - mrg32k3aM2SubSeq)
mrg32k3aM2SubSeq:
        /* <DEDUP_REMOVED lines=126> */
	.type		mrg32k3aM1,@object
	.size		mrg32k3aM1,(mrg32k3aM1Seq - mrg32k3aM1)
mrg32k3aM1:
        /* <DEDUP_REMOVED lines=144> */
	.type		mrg32k3aM1Seq,@object
	.size		mrg32k3aM1Seq,(mrg32k3aM2 - mrg32k3aM1Seq)
mrg32k3aM1Seq:
        /* <DEDUP_REMOVED lines=144> */
	.type		mrg32k3aM2,@object
	.size		mrg32k3aM2,(mrg32k3aM2Seq - mrg32k3aM2)
mrg32k3aM2:
        /* <DEDUP_REMOVED lines=144> */
	.type		mrg32k3aM2Seq,@object
	.size		mrg32k3aM2Seq,(precalc_xorwow_matrix - mrg32k3aM2Seq)
mrg32k3aM2Seq:
        /* <DEDUP_REMOVED lines=144> */
	.type		precalc_xorwow_matrix,@object
	.size		precalc_xorwow_matrix,(precalc_xorwow_offset_matrix - precalc_xorwow_matrix)
precalc_xorwow_matrix:
        /* <DEDUP_REMOVED lines=6400> */
	.type		precalc_xorwow_offset_matrix,@object
	.size		precalc_xorwow_offset_matrix,(.L_1 - precalc_xorwow_offset_matrix)
precalc_xorwow_offset_matrix:
        /* <DEDUP_REMOVED lines=6400> */
.L_1:


//--------------------- .nv.shared.reserved.0     --------------------------
	.section	.nv.shared.reserved.0,"aw",@nobits
	.weak		__nv_reservedSMEM_offset_0_alias
	.size		__nv_reservedSMEM_offset_0_alias, 0, 64
	.other		__nv_reservedSMEM_offset_0_alias,@"STO_CUDA_RESERVED_SHARED STV_DEFAULT"
__nv_reservedSMEM_offset_0_alias:
	.zero		0
	.zero		64


//--------------------- .nv.constant0._Z14ParticleKernel7Species4Grid --------------------------
	.section	.nv.constant0._Z14ParticleKernel7Species4Grid,"a",@progbits
	.sectionflags	@""
	.align	4
.nv.constant0._Z14ParticleKernel7Species4Grid:
	.zero		1048


//--------------------- .nv.constant0._Z19InitialVelocityStep7Species4Grid --------------------------
	.section	.nv.constant0._Z19InitialVelocityStep7Species4Grid,"a",@progbits
	.sectionflags	@""
	.align	4
.nv.constant0._Z19InitialVelocityStep7Species4Grid:
	.zero		1048


//--------------------- .nv.constant0._Z18InitParticleArraysP8Particle --------------------------
	.section	.nv.constant0._Z18InitParticleArraysP8Particle,"a",@progbits
	.sectionflags	@""
	.align	4
.nv.constant0._Z18InitParticleArraysP8Particle:
	.zero		904


//--------------------- .nv.constant0._Z14scatter_charge7Species4Grid --------------------------
	.section	.nv.constant0._Z14scatter_charge7Species4Grid,"a",@progbits
	.sectionflags	@""
	.align	4
.nv.constant0._Z14scatter_charge7Species4Grid:
	.zero		1048


//--------------------- .nv.constant0._Z20scale_down_after_fft4Grid --------------------------
	.section	.nv.constant0._Z20scale_down_after_fft4Grid,"a",@progbits
	.sectionflags	@""
	.align	4
.nv.constant0._Z20scale_down_after_fft4Grid:
	.zero		1016


//--------------------- .nv.constant0._Z12complex2realP6float2Pf --------------------------
	.section	.nv.constant0._Z12complex2realP6float2Pf,"a",@progbits
	.sectionflags	@""
	.align	4
.nv.constant0._Z12complex2realP6float2Pf:
	.zero		912


//--------------------- .nv.constant0._Z12real2complexPfP6float2 --------------------------
	.section	.nv.constant0._Z12real2complexPfP6float2,"a",@progbits
	.sectionflags	@""
	.align	4
.nv.constant0._Z12real2complexPfP6float2:
	.zero		912


//--------------------- .nv.constant0._Z13solve_poisson4Grid --------------------------
	.section	.nv.constant0._Z13solve_poisson4Grid,"a",@progbits
	.sectionflags	@""
	.align	4
.nv.constant0._Z13solve_poisson4Grid:
	.zero		1016


//--------------------- SYMBOLS --------------------------

	.type		.nv.reservedSmem.offset0,@object
	.size		.nv.reservedSmem.offset0,0x4
